	.headerflags	@"EF_CUDA_TEXMODE_UNIFIED EF_CUDA_64BIT_ADDRESS EF_CUDA_ACCELERATORS EF_CUDA_SM90 EF_CUDA_VIRTUAL_SM(EF_CUDA_SM90)"
	.elftype	@"ET_EXEC"


//--------------------- .nv.info                  --------------------------
	.section	.nv.info,"",@"SHT_CUDA_INFO"
	.align	4


	//----- nvinfo : EIATTR_REGCOUNT
	.align		4
        /*0000*/ 	.byte	0x04, 0x2f
        /*0002*/ 	.short	(.L_3 - .L_2)
	.align		4
.L_2:
        /*0004*/ 	.word	index@(l2norm_fwd_kernel)
        /*0008*/ 	.word	0x000000f1


	//----- nvinfo : EIATTR_FRAME_SIZE
	.align		4
.L_3:
        /*000c*/ 	.byte	0x04, 0x11
        /*000e*/ 	.short	(.L_5 - .L_4)
	.align		4
.L_4:
        /*0010*/ 	.word	index@(l2norm_fwd_kernel)
        /*0014*/ 	.word	0x00000000


	//----- nvinfo : EIATTR_MIN_STACK_SIZE
	.align		4
.L_5:
        /*0018*/ 	.byte	0x04, 0x12
        /*001a*/ 	.short	(.L_7 - .L_6)
	.align		4
.L_6:
        /*001c*/ 	.word	index@(l2norm_fwd_kernel)
        /*0020*/ 	.word	0x00000000
.L_7:


//--------------------- .nv.info.l2norm_fwd_kernel --------------------------
	.section	.nv.info.l2norm_fwd_kernel,"",@"SHT_CUDA_INFO"
	.sectionflags	@""
	.align	4


	//----- nvinfo : EIATTR_CUDA_API_VERSION
	.align		4
        /*0000*/ 	.byte	0x04, 0x37
        /*0002*/ 	.short	(.L_9 - .L_8)
.L_8:
        /*0004*/ 	.word	0x00000080


	//----- nvinfo : EIATTR_KPARAM_INFO
	.align		4
.L_9:
        /*0008*/ 	.byte	0x04, 0x17
        /*000a*/ 	.short	(.L_11 - .L_10)
.L_10:
        /*000c*/ 	.word	0x00000000
        /*0010*/ 	.short	0x0004
        /*0012*/ 	.short	0x0020
        /*0014*/ 	.byte	0x00, 0xf4, 0x21, 0x00


	//----- nvinfo : EIATTR_KPARAM_INFO
	.align		4
.L_11:
        /*0018*/ 	.byte	0x04, 0x17
        /*001a*/ 	.short	(.L_13 - .L_12)
.L_12:
        /*001c*/ 	.word	0x00000000
        /*0020*/ 	.short	0x0003
        /*0022*/ 	.short	0x0018
        /*0024*/ 	.byte	0x00, 0xf0, 0x11, 0x00


	//----- nvinfo : EIATTR_KPARAM_INFO
	.align		4
.L_13:
        /*0028*/ 	.byte	0x04, 0x17
        /*002a*/ 	.short	(.L_15 - .L_14)
.L_14:
        /*002c*/ 	.word	0x00000000
        /*0030*/ 	.short	0x0002
        /*0032*/ 	.short	0x0010
        /*0034*/ 	.byte	0x00, 0xf4, 0x21, 0x00


	//----- nvinfo : EIATTR_KPARAM_INFO
	.align		4
.L_15:
        /*0038*/ 	.byte	0x04, 0x17
        /*003a*/ 	.short	(.L_17 - .L_16)
.L_16:
        /*003c*/ 	.word	0x00000000
        /*0040*/ 	.short	0x0001
        /*0042*/ 	.short	0x0008
        /*0044*/ 	.byte	0x00, 0xf4, 0x21, 0x00


	//----- nvinfo : EIATTR_KPARAM_INFO
	.align		4
.L_17:
        /*0048*/ 	.byte	0x04, 0x17
        /*004a*/ 	.short	(.L_19 - .L_18)
.L_18:
        /*004c*/ 	.word	0x00000000
        /*0050*/ 	.short	0x0000
        /*0052*/ 	.short	0x0000
        /*0054*/ 	.byte	0x00, 0xf4, 0x21, 0x00


	//----- nvinfo : EIATTR_SPARSE_MMA_MASK
	.align		4
.L_19:
        /*0058*/ 	.byte	0x03, 0x50
        /*005a*/ 	.short	0x0000


	//----- nvinfo : EIATTR_MAXREG_COUNT
	.align		4
        /*005c*/ 	.byte	0x03, 0x1b
        /*005e*/ 	.short	0x00ff


	//----- nvinfo : EIATTR_COOP_GROUP_MASK_REGIDS
	.align		4
        /*0060*/ 	.byte	0x04, 0x29
        /*0062*/ 	.short	(.L_21 - .L_20)


	//   ....[0]....
.L_20:
        /*0064*/ 	.word	0xffffffff


	//   ....[1]....
        /*0068*/ 	.word	0xffffffff


	//   ....[2]....
        /*006c*/ 	.word	0xffffffff


	//   ....[3]....
        /*0070*/ 	.word	0xffffffff


	//   ....[4]....
        /*0074*/ 	.word	0xffffffff


	//   ....[5]....
        /*0078*/ 	.word	0xffffffff


	//   ....[6]....
        /*007c*/ 	.word	0xffffffff


	//   ....[7]....
        /*0080*/ 	.word	0xffffffff


	//   ....[8]....
        /*0084*/ 	.word	0xffffffff


	//   ....[9]....
        /*0088*/ 	.word	0xffffffff


	//   ....[10]....
        /*008c*/ 	.word	0xffffffff


	//   ....[11]....
        /*0090*/ 	.word	0xffffffff


	//   ....[12]....
        /*0094*/ 	.word	0xffffffff


	//   ....[13]....
        /*0098*/ 	.word	0xffffffff


	//   ....[14]....
        /*009c*/ 	.word	0xffffffff


	//   ....[15]....
        /*00a0*/ 	.word	0xffffffff


	//   ....[16]....
        /*00a4*/ 	.word	0xffffffff


	//   ....[17]....
        /*00a8*/ 	.word	0xffffffff


	//   ....[18]....
        /*00ac*/ 	.word	0xffffffff


	//   ....[19]....
        /*00b0*/ 	.word	0xffffffff


	//   ....[20]....
        /*00b4*/ 	.word	0xffffffff


	//   ....[21]....
        /*00b8*/ 	.word	0xffffffff


	//   ....[22]....
        /*00bc*/ 	.word	0xffffffff


	//   ....[23]....
        /*00c0*/ 	.word	0xffffffff


	//   ....[24]....
        /*00c4*/ 	.word	0xffffffff


	//   ....[25]....
        /*00c8*/ 	.word	0xffffffff


	//   ....[26]....
        /*00cc*/ 	.word	0xffffffff


	//   ....[27]....
        /*00d0*/ 	.word	0xffffffff


	//   ....[28]....
        /*00d4*/ 	.word	0xffffffff


	//   ....[29]....
        /*00d8*/ 	.word	0xffffffff


	//   ....[30]....
        /*00dc*/ 	.word	0xffffffff


	//   ....[31]....
        /*00e0*/ 	.word	0xffffffff


	//   ....[32]....
        /*00e4*/ 	.word	0xffffffff


	//   ....[33]....
        /*00e8*/ 	.word	0xffffffff


	//   ....[34]....
        /*00ec*/ 	.word	0xffffffff


	//   ....[35]....
        /*00f0*/ 	.word	0xffffffff


	//   ....[36]....
        /*00f4*/ 	.word	0xffffffff


	//   ....[37]....
        /*00f8*/ 	.word	0xffffffff


	//   ....[38]....
        /*00fc*/ 	.word	0xffffffff


	//   ....[39]....
        /*0100*/ 	.word	0xffffffff


	//   ....[40]....
        /*0104*/ 	.word	0xffffffff


	//   ....[41]....
        /*0108*/ 	.word	0xffffffff


	//   ....[42]....
        /*010c*/ 	.word	0xffffffff


	//   ....[43]....
        /*0110*/ 	.word	0xffffffff


	//   ....[44]....
        /*0114*/ 	.word	0xffffffff


	//   ....[45]....
        /*0118*/ 	.word	0xffffffff


	//   ....[46]....
        /*011c*/ 	.word	0xffffffff


	//   ....[47]....
        /*0120*/ 	.word	0xffffffff


	//   ....[48]....
        /*0124*/ 	.word	0xffffffff


	//   ....[49]....
        /*0128*/ 	.word	0xffffffff


	//   ....[50]....
        /*012c*/ 	.word	0xffffffff


	//   ....[51]....
        /*0130*/ 	.word	0xffffffff


	//   ....[52]....
        /*0134*/ 	.word	0xffffffff


	//   ....[53]....
        /*0138*/ 	.word	0xffffffff


	//   ....[54]....
        /*013c*/ 	.word	0xffffffff


	//   ....[55]....
        /*0140*/ 	.word	0xffffffff


	//   ....[56]....
        /*0144*/ 	.word	0xffffffff


	//   ....[57]....
        /*0148*/ 	.word	0xffffffff


	//   ....[58]....
        /*014c*/ 	.word	0xffffffff


	//   ....[59]....
        /*0150*/ 	.word	0xffffffff


	//   ....[60]....
        /*0154*/ 	.word	0xffffffff


	//   ....[61]....
        /*0158*/ 	.word	0xffffffff


	//   ....[62]....
        /*015c*/ 	.word	0xffffffff


	//   ....[63]....
        /*0160*/ 	.word	0xffffffff


	//   ....[64]....
        /*0164*/ 	.word	0xffffffff


	//   ....[65]....
        /*0168*/ 	.word	0xffffffff


	//   ....[66]....
        /*016c*/ 	.word	0xffffffff


	//   ....[67]....
        /*0170*/ 	.word	0xffffffff


	//   ....[68]....
        /*0174*/ 	.word	0xffffffff


	//   ....[69]....
        /*0178*/ 	.word	0xffffffff


	//   ....[70]....
        /*017c*/ 	.word	0xffffffff


	//   ....[71]....
        /*0180*/ 	.word	0xffffffff


	//   ....[72]....
        /*0184*/ 	.word	0xffffffff


	//   ....[73]....
        /*0188*/ 	.word	0xffffffff


	//   ....[74]....
        /*018c*/ 	.word	0xffffffff


	//   ....[75]....
        /*0190*/ 	.word	0xffffffff


	//   ....[76]....
        /*0194*/ 	.word	0xffffffff


	//   ....[77]....
        /*0198*/ 	.word	0xffffffff


	//   ....[78]....
        /*019c*/ 	.word	0xffffffff


	//   ....[79]....
        /*01a0*/ 	.word	0xffffffff


	//   ....[80]....
        /*01a4*/ 	.word	0xffffffff


	//   ....[81]....
        /*01a8*/ 	.word	0xffffffff


	//   ....[82]....
        /*01ac*/ 	.word	0xffffffff


	//   ....[83]....
        /*01b0*/ 	.word	0xffffffff


	//   ....[84]....
        /*01b4*/ 	.word	0xffffffff


	//   ....[85]....
        /*01b8*/ 	.word	0xffffffff


	//   ....[86]....
        /*01bc*/ 	.word	0xffffffff


	//   ....[87]....
        /*01c0*/ 	.word	0xffffffff


	//   ....[88]....
        /*01c4*/ 	.word	0xffffffff


	//   ....[89]....
        /*01c8*/ 	.word	0xffffffff


	//   ....[90]....
        /*01cc*/ 	.word	0xffffffff


	//   ....[91]....
        /*01d0*/ 	.word	0xffffffff


	//   ....[92]....
        /*01d4*/ 	.word	0xffffffff


	//   ....[93]....
        /*01d8*/ 	.word	0xffffffff


	//   ....[94]....
        /*01dc*/ 	.word	0xffffffff


	//   ....[95]....
        /*01e0*/ 	.word	0xffffffff


	//   ....[96]....
        /*01e4*/ 	.word	0xffffffff


	//   ....[97]....
        /*01e8*/ 	.word	0xffffffff


	//   ....[98]....
        /*01ec*/ 	.word	0xffffffff


	//   ....[99]....
        /*01f0*/ 	.word	0xffffffff


	//   ....[100]....
        /*01f4*/ 	.word	0xffffffff


	//   ....[101]....
        /*01f8*/ 	.word	0xffffffff


	//   ....[102]....
        /*01fc*/ 	.word	0xffffffff


	//   ....[103]....
        /*0200*/ 	.word	0xffffffff


	//   ....[104]....
        /*0204*/ 	.word	0xffffffff


	//   ....[105]....
        /*0208*/ 	.word	0xffffffff


	//   ....[106]....
        /*020c*/ 	.word	0xffffffff


	//   ....[107]....
        /*0210*/ 	.word	0xffffffff


	//   ....[108]....
        /*0214*/ 	.word	0xffffffff


	//   ....[109]....
        /*0218*/ 	.word	0xffffffff


	//   ....[110]....
        /*021c*/ 	.word	0xffffffff


	//   ....[111]....
        /*0220*/ 	.word	0xffffffff


	//   ....[112]....
        /*0224*/ 	.word	0xffffffff


	//   ....[113]....
        /*0228*/ 	.word	0xffffffff


	//   ....[114]....
        /*022c*/ 	.word	0xffffffff


	//   ....[115]....
        /*0230*/ 	.word	0xffffffff


	//   ....[116]....
        /*0234*/ 	.word	0xffffffff


	//   ....[117]....
        /*0238*/ 	.word	0xffffffff


	//   ....[118]....
        /*023c*/ 	.word	0xffffffff


	//   ....[119]....
        /*0240*/ 	.word	0xffffffff


	//   ....[120]....
        /*0244*/ 	.word	0xffffffff


	//   ....[121]....
        /*0248*/ 	.word	0xffffffff


	//   ....[122]....
        /*024c*/ 	.word	0xffffffff


	//   ....[123]....
        /*0250*/ 	.word	0xffffffff


	//   ....[124]....
        /*0254*/ 	.word	0xffffffff


	//   ....[125]....
        /*0258*/ 	.word	0xffffffff


	//   ....[126]....
        /*025c*/ 	.word	0xffffffff


	//   ....[127]....
        /*0260*/ 	.word	0xffffffff


	//----- nvinfo : EIATTR_COOP_GROUP_INSTR_OFFSETS
	.align		4
.L_21:
        /*0264*/ 	.byte	0x04, 0x28
        /*0266*/ 	.short	(.L_23 - .L_22)


	//   ....[0]....
.L_22:
        /*0268*/ 	.word	0x000008d0


	//   ....[1]....
        /*026c*/ 	.word	0x00000a40


	//   ....[2]....
        /*0270*/ 	.word	0x00000bb0


	//   ....[3]....
        /*0274*/ 	.word	0x00000de0


	//   ....[4]....
        /*0278*/ 	.word	0x00002820


	//   ....[5]....
        /*027c*/ 	.word	0x00002840


	//   ....[6]....
        /*0280*/ 	.word	0x00002860


	//   ....[7]....
        /*0284*/ 	.word	0x00002880


	//   ....[8]....
        /*0288*/ 	.word	0x00002ba0


	//   ....[9]....
        /*028c*/ 	.word	0x00002bc0


	//   ....[10]....
        /*0290*/ 	.word	0x00002be0


	//   ....[11]....
        /*0294*/ 	.word	0x00002c00


	//   ....[12]....
        /*0298*/ 	.word	0x00002f20


	//   ....[13]....
        /*029c*/ 	.word	0x00002f40


	//   ....[14]....
        /*02a0*/ 	.word	0x00002f60


	//   ....[15]....
        /*02a4*/ 	.word	0x00002f80


	//   ....[16]....
        /*02a8*/ 	.word	0x000032a0


	//   ....[17]....
        /*02ac*/ 	.word	0x000032c0


	//   ....[18]....
        /*02b0*/ 	.word	0x000032e0


	//   ....[19]....
        /*02b4*/ 	.word	0x00003300


	//   ....[20]....
        /*02b8*/ 	.word	0x00003620


	//   ....[21]....
        /*02bc*/ 	.word	0x00003640


	//   ....[22]....
        /*02c0*/ 	.word	0x00003660


	//   ....[23]....
        /*02c4*/ 	.word	0x00003680


	//   ....[24]....
        /*02c8*/ 	.word	0x000039a0


	//   ....[25]....
        /*02cc*/ 	.word	0x000039c0


	//   ....[26]....
        /*02d0*/ 	.word	0x000039e0


	//   ....[27]....
        /*02d4*/ 	.word	0x00003a00


	//   ....[28]....
        /*02d8*/ 	.word	0x00003d20


	//   ....[29]....
        /*02dc*/ 	.word	0x00003d40


	//   ....[30]....
        /*02e0*/ 	.word	0x00003d60


	//   ....[31]....
        /*02e4*/ 	.word	0x00003d80


	//   ....[32]....
        /*02e8*/ 	.word	0x000040a0


	//   ....[33]....
        /*02ec*/ 	.word	0x000040c0


	//   ....[34]....
        /*02f0*/ 	.word	0x000040e0


	//   ....[35]....
        /*02f4*/ 	.word	0x00004100


	//   ....[36]....
        /*02f8*/ 	.word	0x00004420


	//   ....[37]....
        /*02fc*/ 	.word	0x00004440


	//   ....[38]....
        /*0300*/ 	.word	0x00004460


	//   ....[39]....
        /*0304*/ 	.word	0x00004480


	//   ....[40]....
        /*0308*/ 	.word	0x000047a0


	//   ....[41]....
        /*030c*/ 	.word	0x000047c0


	//   ....[42]....
        /*0310*/ 	.word	0x000047e0


	//   ....[43]....
        /*0314*/ 	.word	0x00004800


	//   ....[44]....
        /*0318*/ 	.word	0x00004b20


	//   ....[45]....
        /*031c*/ 	.word	0x00004b40


	//   ....[46]....
        /*0320*/ 	.word	0x00004b60


	//   ....[47]....
        /*0324*/ 	.word	0x00004b80


	//   ....[48]....
        /*0328*/ 	.word	0x00004ea0


	//   ....[49]....
        /*032c*/ 	.word	0x00004ec0


	//   ....[50]....
        /*0330*/ 	.word	0x00004ee0


	//   ....[51]....
        /*0334*/ 	.word	0x00004f00


	//   ....[52]....
        /*0338*/ 	.word	0x00005220


	//   ....[53]....
        /*033c*/ 	.word	0x00005240


	//   ....[54]....
        /*0340*/ 	.word	0x00005260


	//   ....[55]....
        /*0344*/ 	.word	0x00005280


	//   ....[56]....
        /*0348*/ 	.word	0x000055a0


	//   ....[57]....
        /*034c*/ 	.word	0x000055c0


	//   ....[58]....
        /*0350*/ 	.word	0x000055e0


	//   ....[59]....
        /*0354*/ 	.word	0x00005600


	//   ....[60]....
        /*0358*/ 	.word	0x00005920


	//   ....[61]....
        /*035c*/ 	.word	0x00005940


	//   ....[62]....
        /*0360*/ 	.word	0x00005960


	//   ....[63]....
        /*0364*/ 	.word	0x00005980


	//   ....[64]....
        /*0368*/ 	.word	0x00005ca0


	//   ....[65]....
        /*036c*/ 	.word	0x00005cc0


	//   ....[66]....
        /*0370*/ 	.word	0x00005ce0


	//   ....[67]....
        /*0374*/ 	.word	0x00005d00


	//   ....[68]....
        /*0378*/ 	.word	0x00006020


	//   ....[69]....
        /*037c*/ 	.word	0x00006040


	//   ....[70]....
        /*0380*/ 	.word	0x00006060


	//   ....[71]....
        /*0384*/ 	.word	0x00006080


	//   ....[72]....
        /*0388*/ 	.word	0x000063a0


	//   ....[73]....
        /*038c*/ 	.word	0x000063c0


	//   ....[74]....
        /*0390*/ 	.word	0x000063e0


	//   ....[75]....
        /*0394*/ 	.word	0x00006400


	//   ....[76]....
        /*0398*/ 	.word	0x00006720


	//   ....[77]....
        /*039c*/ 	.word	0x00006740


	//   ....[78]....
        /*03a0*/ 	.word	0x00006760


	//   ....[79]....
        /*03a4*/ 	.word	0x00006780


	//   ....[80]....
        /*03a8*/ 	.word	0x00006aa0


	//   ....[81]....
        /*03ac*/ 	.word	0x00006ac0


	//   ....[82]....
        /*03b0*/ 	.word	0x00006ae0


	//   ....[83]....
        /*03b4*/ 	.word	0x00006b00


	//   ....[84]....
        /*03b8*/ 	.word	0x00006e20


	//   ....[85]....
        /*03bc*/ 	.word	0x00006e40


	//   ....[86]....
        /*03c0*/ 	.word	0x00006e60


	//   ....[87]....
        /*03c4*/ 	.word	0x00006e80


	//   ....[88]....
        /*03c8*/ 	.word	0x000071a0


	//   ....[89]....
        /*03cc*/ 	.word	0x000071c0


	//   ....[90]....
        /*03d0*/ 	.word	0x000071e0


	//   ....[91]....
        /*03d4*/ 	.word	0x00007200


	//   ....[92]....
        /*03d8*/ 	.word	0x00007520


	//   ....[93]....
        /*03dc*/ 	.word	0x00007540


	//   ....[94]....
        /*03e0*/ 	.word	0x00007560


	//   ....[95]....
        /*03e4*/ 	.word	0x00007580


	//   ....[96]....
        /*03e8*/ 	.word	0x000078b0


	//   ....[97]....
        /*03ec*/ 	.word	0x000078d0


	//   ....[98]....
        /*03f0*/ 	.word	0x000078f0


	//   ....[99]....
        /*03f4*/ 	.word	0x00007920


	//   ....[100]....
        /*03f8*/ 	.word	0x00007a70


	//   ....[101]....
        /*03fc*/ 	.word	0x00007ac0


	//   ....[102]....
        /*0400*/ 	.word	0x00007ae0


	//   ....[103]....
        /*0404*/ 	.word	0x00007b20


	//   ....[104]....
        /*0408*/ 	.word	0x00007e10


	//   ....[105]....
        /*040c*/ 	.word	0x00007e30


	//   ....[106]....
        /*0410*/ 	.word	0x00007e50


	//   ....[107]....
        /*0414*/ 	.word	0x00007e70


	//   ....[108]....
        /*0418*/ 	.word	0x000082c0


	//   ....[109]....
        /*041c*/ 	.word	0x00008300


	//   ....[110]....
        /*0420*/ 	.word	0x00008420


	//   ....[111]....
        /*0424*/ 	.word	0x00008430


	//   ....[112]....
        /*0428*/ 	.word	0x000085a0


	//   ....[113]....
        /*042c*/ 	.word	0x00008610


	//   ....[114]....
        /*0430*/ 	.word	0x00008630


	//   ....[115]....
        /*0434*/ 	.word	0x00008650


	//   ....[116]....
        /*0438*/ 	.word	0x00008690


	//   ....[117]....
        /*043c*/ 	.word	0x000086a0


	//   ....[118]....
        /*0440*/ 	.word	0x000086d0


	//   ....[119]....
        /*0444*/ 	.word	0x000086e0


	//   ....[120]....
        /*0448*/ 	.word	0x00008700


	//   ....[121]....
        /*044c*/ 	.word	0x00008730


	//   ....[122]....
        /*0450*/ 	.word	0x00008750


	//   ....[123]....
        /*0454*/ 	.word	0x000087c0


	//   ....[124]....
        /*0458*/ 	.word	0x000088c0


	//   ....[125]....
        /*045c*/ 	.word	0x000088f0


	//   ....[126]....
        /*0460*/ 	.word	0x00008a40


	//   ....[127]....
        /*0464*/ 	.word	0x00008ae0


	//----- nvinfo : EIATTR_EXIT_INSTR_OFFSETS
	.align		4
.L_23:
        /*0468*/ 	.byte	0x04, 0x1c
        /*046a*/ 	.short	(.L_25 - .L_24)


	//   ....[0]....
.L_24:
        /*046c*/ 	.word	0x00009980


	//   ....[1]....
        /*0470*/ 	.word	0x000099b0


	//----- nvinfo : EIATTR_REQNTID
	.align		4
.L_25:
        /*0474*/ 	.byte	0x04, 0x10
        /*0476*/ 	.short	(.L_27 - .L_26)
.L_26:
        /*0478*/ 	.word	0x00000020
        /*047c*/ 	.word	0x00000001
        /*0480*/ 	.word	0x00000001


	//----- nvinfo : EIATTR_CBANK_PARAM_SIZE
	.align		4
.L_27:
        /*0484*/ 	.byte	0x03, 0x19
        /*0486*/ 	.short	0x0028


	//----- nvinfo : EIATTR_PARAM_CBANK
	.align		4
        /*0488*/ 	.byte	0x04, 0x0a
        /*048a*/ 	.short	(.L_29 - .L_28)
	.align		4
.L_28:
        /*048c*/ 	.word	index@(.nv.constant0.l2norm_fwd_kernel)
        /*0490*/ 	.short	0x0210
        /*0492*/ 	.short	0x0028


	//----- nvinfo : EIATTR_SW_WAR
	.align		4
.L_29:
        /*0494*/ 	.byte	0x04, 0x36
        /*0496*/ 	.short	(.L_31 - .L_30)
.L_30:
        /*0498*/ 	.word	0x00000008
.L_31:


//--------------------- .nv.callgraph             --------------------------
	.section	.nv.callgraph,"",@"SHT_CUDA_CALLGRAPH"
	.align	4
	.sectionentsize	8
	.align		4
        /*0000*/ 	.word	0x00000000
	.align		4
        /*0004*/ 	.word	0xffffffff
	.align		4
        /*0008*/ 	.word	0x00000000
	.align		4
        /*000c*/ 	.word	0xfffffffe
	.align		4
        /*0010*/ 	.word	0x00000000
	.align		4
        /*0014*/ 	.word	0xfffffffd
	.align		4
        /*0018*/ 	.word	0x00000000
	.align		4
        /*001c*/ 	.word	0xfffffffc


//--------------------- .nv.constant4             --------------------------
	.section	.nv.constant4,"a",@progbits
	.align	8
	.align		8
.nv.constant4:
        /*0000*/ 	.dword	_$_str
	.align		8
        /*0008*/ 	.dword	_$_str_$_2


//--------------------- .text.l2norm_fwd_kernel   --------------------------
	.section	.text.l2norm_fwd_kernel,"ax",@progbits
	.sectionflags	@"SHF_BARRIERS=1"
	.align	128
        .global         l2norm_fwd_kernel
        .type           l2norm_fwd_kernel,@function
        .size           l2norm_fwd_kernel,(.L_x_1 - l2norm_fwd_kernel)
        .other          l2norm_fwd_kernel,@"STO_CUDA_ENTRY STV_DEFAULT"
l2norm_fwd_kernel:
.text.l2norm_fwd_kernel:
[----:B------:R-:W0:Y:S01]  /*0000*/  LDC R1, c[0x0][0x28] ;  /* 0x00000a00ff017b82 */ /* 0x000e220000000800 */
[----:B------:R-:W1:Y:S07]  /*0010*/  S2R R13, SR_TID.X ;  /* 0x00000000000d7919 */ /* 0x000e6e0000002100 */
[----:B------:R-:W2:Y:S01]  /*0020*/  S2UR UR4, SR_CTAID.X ;  /* 0x00000000000479c3 */ /* 0x000ea20000002500 */
[----:B------:R-:W-:Y:S01]  /*0030*/  ULDC.64 UR6, c[0x0][0x210] ;  /* 0x0000840000067ab9 */ /* 0x000fe20000000a00 */
[----:B------:R-:W-:-:S02]  /*0040*/  CS2R R8, SRZ ;  /* 0x0000000000087805 */ /* 0x000fc4000001ff00 */
[----:B------:R-:W-:Y:S01]  /*0050*/  CS2R R10, SRZ ;  /* 0x00000000000a7805 */ /* 0x000fe2000001ff00 */
[----:B------:R-:W-:Y:S01]  /*0060*/  ULDC.64 UR8, c[0x0][0x208] ;  /* 0x0000820000087ab9 */ /* 0x000fe20000000a00 */
[----:B------:R-:W-:Y:S01]  /*0070*/  ULDC UR5, c[0x0][0x228] ;  /* 0x00008a0000057ab9 */ /* 0x000fe20000000800 */
[----:B------:R-:W-:Y:S01]  /*0080*/  ULDC.64 UR10, c[0x0][0x218] ;  /* 0x00008600000a7ab9 */ /* 0x000fe20000000a00 */
[----:B--2---:R-:W-:-:S04]  /*0090*/  USHF.L.U32 UR4, UR4, 0x6, URZ ;  /* 0x0000000604047899 */ /* 0x004fc8000800063f */
[----:B------:R-:W-:Y:S01]  /*00a0*/  UISETP.GT.AND UP0, UPT, UR4, -0x1, UPT ;  /* 0xffffffff0400788c */ /* 0x000fe2000bf04270 */
[----:B-1----:R-:W-:Y:S01]  /*00b0*/  SHF.R.U32.HI R12, RZ, 0x4, R13 ;  /* 0x00000004ff0c7819 */ /* 0x002fe2000001160d */
[----:B------:R-:W-:-:S04]  /*00c0*/  IMAD.SHL.U32 R0, R13, 0x8, RZ ;  /* 0x000000080d007824 */ /* 0x000fc800078e00ff */
[----:B------:R-:W-:Y:S02]  /*00d0*/  PLOP3.LUT P5, PT, PT, PT, UP0, 0x80, 0x0 ;  /* 0x000000000000781c */ /* 0x000fe40003faf008 */
[----:B------:R-:W-:Y:S02]  /*00e0*/  SGXT.U32 R12, R12, 0x1 ;  /* 0x000000010c0c781a */ /* 0x000fe40000000000 */
[----:B------:R-:W-:Y:S02]  /*00f0*/  LOP3.LUT R17, R0, 0x78, RZ, 0xc0, !PT ;  /* 0x0000007800117812 */ /* 0x000fe400078ec0ff */
[----:B------:R-:W-:-:S04]  /*0100*/  LOP3.LUT R4, R12, UR4, RZ, 0xfc, !PT ;  /* 0x000000040c047c12 */ /* 0x000fc8000f8efcff */
[C---:B------:R-:W-:Y:S01]  /*0110*/  ISETP.LT.AND P5, PT, R4.reuse, 0xc000, P5 ;  /* 0x0000c0000400780c */ /* 0x040fe20002fa1270 */
[----:B------:R-:W-:-:S03]  /*0120*/  IMAD.WIDE R2, R4, 0x80, RZ ;  /* 0x0000008004027825 */ /* 0x000fc600078e02ff */
[----:B------:R-:W-:-:S05]  /*0130*/  LOP3.LUT R47, R2, R17, RZ, 0xfc, !PT ;  /* 0x00000011022f7212 */ /* 0x000fca00078efcff */
[C---:B------:R-:W-:Y:S01]  /*0140*/  IMAD.SHL.U32 R192, R47.reuse, 0x2, RZ ;  /* 0x000000022fc07824 */ /* 0x040fe200078e00ff */
[----:B------:R-:W-:-:S04]  /*0150*/  SHF.L.U64.HI R47, R47, 0x1, R3 ;  /* 0x000000012f2f7819 */ /* 0x000fc80000010203 */
[----:B------:R-:W-:-:S04]  /*0160*/  IADD3 R4, P0, R192, UR6, RZ ;  /* 0x00000006c0047c10 */ /* 0x000fc8000ff1e0ff */
[----:B------:R-:W-:-:S05]  /*0170*/  IADD3.X R5, R47, UR7, RZ, P0, !PT ;  /* 0x000000072f057c10 */ /* 0x000fca00087fe4ff */
[----:B------:R1:W2:Y:S01]  /*0180*/  @P5 LDG.E.128 R8, desc[UR8][R4.64] ;  /* 0x0000000804085981 */ /* 0x0002a2000c1e1d00 */
[----:B------:R-:W-:Y:S01]  /*0190*/  MOV R3, UR4 ;  /* 0x0000000400037c02 */ /* 0x000fe20008000f00 */
[----:B------:R-:W-:Y:S01]  /*01a0*/  IMAD.U32 R45, RZ, RZ, UR4 ;  /* 0x00000004ff2d7e24 */ /* 0x000fe2000f8e00ff */
[----:B------:R-:W-:Y:S01]  /*01b0*/  MOV R39, UR4 ;  /* 0x0000000400277c02 */ /* 0x000fe20008000f00 */
[----:B------:R-:W-:Y:S01]  /*01c0*/  IMAD.U32 R49, RZ, RZ, UR4 ;  /* 0x00000004ff317e24 */ /* 0x000fe2000f8e00ff */
[C---:B------:R-:W-:Y:S01]  /*01d0*/  LOP3.LUT R40, R12.reuse, 0x2, R3, 0xfe, !PT ;  /* 0x000000020c287812 */ /* 0x040fe200078efe03 */
[----:B------:R-:W-:Y:S01]  /*01e0*/  IMAD.U32 R33, RZ, RZ, UR4 ;  /* 0x00000004ff217e24 */ /* 0x000fe2000f8e00ff */
[----:B------:R-:W-:Y:S01]  /*01f0*/  LOP3.LUT R39, R12, 0x6, R39, 0xfe, !PT ;  /* 0x000000060c277812 */ /* 0x000fe200078efe27 */
[----:B------:R-:W-:Y:S01]  /*0200*/  IMAD.U32 R51, RZ, RZ, UR4 ;  /* 0x00000004ff337e24 */ /* 0x000fe2000f8e00ff */
[--C-:B------:R-:W-:Y:S01]  /*0210*/  LOP3.LUT R45, R45, 0xa, R12.reuse, 0xfe, !PT ;  /* 0x0000000a2d2d7812 */ /* 0x100fe200078efe0c */
[----:B------:R-:W-:Y:S01]  /*0220*/  IMAD.WIDE R2, R40, 0x80, RZ ;  /* 0x0000008028027825 */ /* 0x000fe200078e02ff */
[----:B------:R-:W-:Y:S01]  /*0230*/  LEA.HI R32, R13, 0x3e, RZ, 0x1c ;  /* 0x0000003e0d207811 */ /* 0x000fe200078fe0ff */
[----:B------:R-:W-:Y:S01]  /*0240*/  HFMA2.MMA R161, -RZ, RZ, 1.625, 0 ;  /* 0x3e800000ffa17435 */ /* 0x000fe200000001ff */
[--C-:B------:R-:W-:Y:S01]  /*0250*/  LOP3.LUT R49, R49, 0x14, R12.reuse, 0xfe, !PT ;  /* 0x0000001431317812 */ /* 0x100fe200078efe0c */
[----:B-1----:R-:W-:Y:S01]  /*0260*/  IMAD.U32 R5, RZ, RZ, UR4 ;  /* 0x00000004ff057e24 */ /* 0x002fe2000f8e00ff */
[----:B------:R-:W-:Y:S01]  /*0270*/  LOP3.LUT R113, R2, R17, RZ, 0xfc, !PT ;  /* 0x0000001102717212 */ /* 0x000fe200078efcff */
[----:B------:R-:W-:Y:S01]  /*0280*/  VIADD R32, R32, UR4 ;  /* 0x0000000420207c36 */ /* 0x000fe20008000000 */
[----:B------:R-:W-:Y:S01]  /*0290*/  MOV R15, UR4 ;  /* 0x00000004000f7c02 */ /* 0x000fe20008000f00 */
[----:B------:R-:W-:Y:S01]  /*02a0*/  IMAD.U32 R43, RZ, RZ, UR4 ;  /* 0x00000004ff2b7e24 */ /* 0x000fe2000f8e00ff */
[----:B------:R-:W-:Y:S01]  /*02b0*/  SHF.L.U64.HI R46, R113, 0x1, R3 ;  /* 0x00000001712e7819 */ /* 0x000fe20000010203 */
[----:B------:R-:W-:Y:S01]  /*02c0*/  IMAD.U32 R3, RZ, RZ, UR4 ;  /* 0x00000004ff037e24 */ /* 0x000fe2000f8e00ff */
[----:B------:R-:W-:Y:S01]  /*02d0*/  LOP3.LUT R34, R5, 0xe, R12, 0xfe, !PT ;  /* 0x0000000e05227812 */ /* 0x000fe200078efe0c */
[----:B------:R-:W-:Y:S01]  /*02e0*/  IMAD.WIDE R4, R45, 0x80, RZ ;  /* 0x000000802d047825 */ /* 0x000fe200078e02ff */
[----:B------:R-:W-:-:S02]  /*02f0*/  MOV R41, UR4 ;  /* 0x0000000400297c02 */ /* 0x000fc40008000f00 */
[--C-:B------:R-:W-:Y:S01]  /*0300*/  LOP3.LUT R44, R3, 0x8, R12.reuse, 0xfe, !PT ;  /* 0x00000008032c7812 */ /* 0x100fe200078efe0c */
[----:B------:R-:W-:Y:S01]  /*0310*/  IMAD.WIDE R2, R39, 0x80, RZ ;  /* 0x0000008027027825 */ /* 0x000fe200078e02ff */
[-C--:B------:R-:W-:Y:S02]  /*0320*/  LOP3.LUT R107, R4, R17.reuse, RZ, 0xfc, !PT ;  /* 0x00000011046b7212 */ /* 0x080fe400078efcff */
[----:B------:R-:W-:Y:S01]  /*0330*/  MOV R63, UR4 ;  /* 0x00000004003f7c02 */ /* 0x000fe20008000f00 */
[----:B------:R-:W-:Y:S01]  /*0340*/  IMAD.WIDE R6, R32, 0x80, RZ ;  /* 0x0000008020067825 */ /* 0x000fe200078e02ff */
[-C--:B------:R-:W-:Y:S02]  /*0350*/  LOP3.LUT R223, R2, R17.reuse, RZ, 0xfc, !PT ;  /* 0x0000001102df7212 */ /* 0x080fe400078efcff */
[----:B------:R-:W-:Y:S01]  /*0360*/  SHF.L.U64.HI R215, R107, 0x1, R5 ;  /* 0x000000016bd77819 */ /* 0x000fe20000010205 */
[----:B------:R-:W-:Y:S01]  /*0370*/  IMAD.U32 R5, RZ, RZ, UR4 ;  /* 0x00000004ff057e24 */ /* 0x000fe2000f8e00ff */
[----:B------:R-:W-:Y:S01]  /*0380*/  SHF.L.U64.HI R221, R223, 0x1, R3 ;  /* 0x00000001dfdd7819 */ /* 0x000fe20000010203 */
[----:B------:R-:W-:Y:S01]  /*0390*/  IMAD.U32 R35, RZ, RZ, UR4 ;  /* 0x00000004ff237e24 */ /* 0x000fe2000f8e00ff */
[----:B------:R-:W-:Y:S01]  /*03a0*/  LOP3.LUT R61, R6, R17, RZ, 0xfc, !PT ;  /* 0x00000011063d7212 */ /* 0x000fe200078efcff */
[----:B------:R-:W-:Y:S01]  /*03b0*/  IMAD.WIDE R218, R44, 0x80, RZ ;  /* 0x000000802cda7825 */ /* 0x000fe200078e02ff */
[----:B------:R-:W-:-:S02]  /*03c0*/  LOP3.LUT R50, R5, 0x12, R12, 0xfe, !PT ;  /* 0x0000001205327812 */ /* 0x000fc400078efe0c */
[----:B------:R-:W-:Y:S01]  /*03d0*/  SHF.L.U64.HI R6, R61, 0x1, R7 ;  /* 0x000000013d067819 */ /* 0x000fe20000010207 */
[----:B------:R-:W-:Y:S01]  /*03e0*/  IMAD.WIDE R210, R34, 0x80, RZ ;  /* 0x0000008022d27825 */ /* 0x000fe200078e02ff */
[----:B------:R-:W-:Y:S02]  /*03f0*/  MOV R7, UR4 ;  /* 0x0000000400077c02 */ /* 0x000fe40008000f00 */
[----:B------:R-:W-:Y:S01]  /*0400*/  LOP3.LUT R33, R12, 0x4, R33, 0xfe, !PT ;  /* 0x000000040c217812 */ /* 0x000fe200078efe21 */
[----:B------:R-:W-:Y:S01]  /*0410*/  IMAD.SHL.U32 R223, R223, 0x2, RZ ;  /* 0x00000002dfdf7824 */ /* 0x000fe200078e00ff */
[--C-:B------:R-:W-:Y:S01]  /*0420*/  LOP3.LUT R48, R7, 0x10, R12.reuse, 0xfe, !PT ;  /* 0x0000001007307812 */ /* 0x100fe200078efe0c */
[----:B------:R-:W-:Y:S01]  /*0430*/  IMAD.SHL.U32 R216, R107, 0x2, RZ ;  /* 0x000000026bd87824 */ /* 0x000fe200078e00ff */
[--C-:B------:R-:W-:Y:S01]  /*0440*/  LOP3.LUT R41, R41, 0xc, R12.reuse, 0xfe, !PT ;  /* 0x0000000c29297812 */ /* 0x100fe200078efe0c */
[----:B------:R-:W-:Y:S01]  /*0450*/  IMAD.WIDE R224, R33, 0x80, RZ ;  /* 0x0000008021e07825 */ /* 0x000fe200078e02ff */
[----:B------:R-:W-:-:S02]  /*0460*/  LOP3.LUT R51, R51, 0x16, R12, 0xfe, !PT ;  /* 0x0000001633337812 */ /* 0x000fc400078efe0c */
[--C-:B------:R-:W-:Y:S01]  /*0470*/  LOP3.LUT R43, R43, 0x18, R12.reuse, 0xfe, !PT ;  /* 0x000000182b2b7812 */ /* 0x100fe200078efe0c */
[----:B------:R-:W-:Y:S01]  /*0480*/  IMAD.WIDE R212, R41, 0x80, RZ ;  /* 0x0000008029d47825 */ /* 0x000fe200078e02ff */
[--C-:B------:R-:W-:Y:S02]  /*0490*/  LOP3.LUT R35, R35, 0x1c, R12.reuse, 0xfe, !PT ;  /* 0x0000001c23237812 */ /* 0x100fe400078efe0c */
[----:B------:R-:W-:Y:S01]  /*04a0*/  LOP3.LUT R63, R63, 0x3a, R12, 0xfe, !PT ;  /* 0x0000003a3f3f7812 */ /* 0x000fe200078efe0c */
[----:B------:R-:W-:Y:S01]  /*04b0*/  IMAD.WIDE R206, R48, 0x80, RZ ;  /* 0x0000008030ce7825 */ /* 0x000fe200078e02ff */
[-C--:B------:R-:W-:Y:S02]  /*04c0*/  LOP3.LUT R111, R224, R17.reuse, RZ, 0xfc, !PT ;  /* 0x00000011e06f7212 */ /* 0x080fe400078efcff */
[-C--:B------:R-:W-:Y:S01]  /*04d0*/  LOP3.LUT R109, R218, R17.reuse, RZ, 0xfc, !PT ;  /* 0x00000011da6d7212 */ /* 0x080fe200078efcff */
[----:B------:R-:W-:Y:S01]  /*04e0*/  IMAD.WIDE R198, R51, 0x80, RZ ;  /* 0x0000008033c67825 */ /* 0x000fe200078e02ff */
[----:B------:R-:W-:-:S02]  /*04f0*/  LOP3.LUT R105, R212, R17, RZ, 0xfc, !PT ;  /* 0x00000011d4697212 */ /* 0x000fc400078efcff */
[-C--:B------:R-:W-:Y:S01]  /*0500*/  LOP3.LUT R209, R210, R17.reuse, RZ, 0xfc, !PT ;  /* 0x00000011d2d17212 */ /* 0x080fe200078efcff */
[----:B------:R-:W-:Y:S01]  /*0510*/  IMAD.WIDE R194, R43, 0x80, RZ ;  /* 0x000000802bc27825 */ /* 0x000fe200078e02ff */
[-C--:B------:R-:W-:Y:S02]  /*0520*/  LOP3.LUT R103, R206, R17.reuse, RZ, 0xfc, !PT ;  /* 0x00000011ce677212 */ /* 0x080fe400078efcff */
[-C--:B------:R-:W-:Y:S01]  /*0530*/  LOP3.LUT R197, R198, R17.reuse, RZ, 0xfc, !PT ;  /* 0x00000011c6c57212 */ /* 0x080fe200078efcff */
[----:B------:R-:W-:Y:S01]  /*0540*/  IMAD.WIDE R180, R35, 0x80, RZ ;  /* 0x0000008023b47825 */ /* 0x000fe200078e02ff */
[-C--:B------:R-:W-:Y:S02]  /*0550*/  LOP3.LUT R97, R194, R17.reuse, RZ, 0xfc, !PT ;  /* 0x00000011c2617212 */ /* 0x080fe400078efcff */
[----:B------:R-:W-:Y:S01]  /*0560*/  SHF.L.U32 R186, R113, 0x1, RZ ;  /* 0x0000000171ba7819 */ /* 0x000fe200000006ff */
[----:B------:R-:W-:Y:S01]  /*0570*/  IMAD.WIDE R56, R63, 0x80, RZ ;  /* 0x000000803f387825 */ /* 0x000fe200078e02ff */
[----:B------:R-:W-:-:S02]  /*0580*/  LOP3.LUT R95, R180, R17, RZ, 0xfc, !PT ;  /* 0x00000011b45f7212 */ /* 0x000fc400078efcff */
[----:B------:R-:W-:Y:S01]  /*0590*/  SHF.L.U64.HI R218, R109, 0x1, R219 ;  /* 0x000000016dda7819 */ /* 0x000fe200000102db */
[----:B------:R-:W-:Y:S01]  /*05a0*/  IMAD.SHL.U32 R226, R111, 0x2, RZ ;  /* 0x000000026fe27824 */ /* 0x000fe200078e00ff */
[----:B------:R-:W-:Y:S02]  /*05b0*/  LOP3.LUT R69, R56, R17, RZ, 0xfc, !PT ;  /* 0x0000001138457212 */ /* 0x000fe400078efcff */
[----:B------:R-:W-:Y:S02]  /*05c0*/  SHF.L.U32 R219, R109, 0x1, RZ ;  /* 0x000000016ddb7819 */ /* 0x000fe400000006ff */
[C---:B------:R-:W-:Y:S02]  /*05d0*/  SHF.L.U64.HI R210, R209.reuse, 0x1, R211 ;  /* 0x00000001d1d27819 */ /* 0x040fe400000102d3 */
[----:B------:R-:W-:Y:S02]  /*05e0*/  SHF.L.U32 R209, R209, 0x1, RZ ;  /* 0x00000001d1d17819 */ /* 0x000fe400000006ff */
[----:B------:R-:W-:-:S02]  /*05f0*/  SHF.L.U64.HI R224, R111, 0x1, R225 ;  /* 0x000000016fe07819 */ /* 0x000fc400000102e1 */
[C---:B------:R-:W-:Y:S01]  /*0600*/  SHF.L.U64.HI R212, R105.reuse, 0x1, R213 ;  /* 0x0000000169d47819 */ /* 0x040fe200000102d5 */
[----:B------:R-:W-:Y:S01]  /*0610*/  IMAD.SHL.U32 R213, R105, 0x2, RZ ;  /* 0x0000000269d57824 */ /* 0x000fe200078e00ff */
        /* <DEDUP_REMOVED lines=8> */
[----:B------:R-:W-:-:S02]  /*06a0*/  P2R R146, PR, RZ, 0x20 ;  /* 0x00000020ff927803 */ /* 0x000fc40000000000 */
[C---:B--2---:R-:W-:Y:S01]  /*06b0*/  PRMT R238, R8.reuse, 0x7632, R238 ;  /* 0x0000763208ee7816 */ /* 0x044fe200000000ee */
[----:B------:R-:W-:Y:S01]  /*06c0*/  IMAD.U32 R234, R8, 0x10000, RZ ;  /* 0x0001000008ea7824 */ /* 0x000fe200078e00ff */
[----:B------:R-:W-:Y:S01]  /*06d0*/  PRMT R232, R9, 0x7632, R232 ;  /* 0x0000763209e87816 */ /* 0x000fe200000000e8 */
[----:B------:R-:W-:Y:S01]  /*06e0*/  IMAD.U32 R230, R11, 0x10000, RZ ;  /* 0x000100000be67824 */ /* 0x000fe200078e00ff */
[----:B------:R-:W-:Y:S01]  /*06f0*/  SHF.L.U32 R236, R9, 0x10, RZ ;  /* 0x0000001009ec7819 */ /* 0x000fe200000006ff */
[----:B------:R-:W-:Y:S01]  /*0700*/  IMAD.U32 R238, R238, 0x10000, RZ ;  /* 0x00010000eeee7824 */ /* 0x000fe200078e00ff */
[----:B------:R-:W-:Y:S01]  /*0710*/  PRMT R158, R10, 0x7632, R158 ;  /* 0x000076320a9e7816 */ /* 0x000fe2000000009e */
[----:B------:R-:W-:Y:S01]  /*0720*/  IMAD.U32 R232, R232, 0x10000, RZ ;  /* 0x00010000e8e87824 */ /* 0x000fe200078e00ff */
[----:B------:R-:W-:Y:S01]  /*0730*/  SHF.L.U32 R156, R10, 0x10, RZ ;  /* 0x000000100a9c7819 */ /* 0x000fe200000006ff */
[----:B------:R-:W-:Y:S01]  /*0740*/  FMUL R3, R238, R238 ;  /* 0x000000eeee037220 */ /* 0x000fe20000400000 */
[----:B------:R-:W-:Y:S01]  /*0750*/  PRMT R228, R11, 0x7632, R228 ;  /* 0x000076320be47816 */ /* 0x000fe200000000e4 */
[----:B------:R-:W-:-:S02]  /*0760*/  IMAD.U32 R158, R158, 0x10000, RZ ;  /* 0x000100009e9e7824 */ /* 0x000fc400078e00ff */
[----:B------:R-:W-:Y:S01]  /*0770*/  FFMA R3, R234, R234, R3 ;  /* 0x000000eaea037223 */ /* 0x000fe20000000003 */
[----:B------:R-:W-:Y:S01]  /*0780*/  SHF.L.U32 R228, R228, 0x10, RZ ;  /* 0x00000010e4e47819 */ /* 0x000fe200000006ff */
[----:B------:R-:W-:Y:S02]  /*0790*/  IMAD.U32 R9, RZ, RZ, UR4 ;  /* 0x00000004ff097e24 */ /* 0x000fe4000f8e00ff */
[----:B------:R-:W-:Y:S01]  /*07a0*/  FFMA R3, R236, R236, R3 ;  /* 0x000000ecec037223 */ /* 0x000fe20000000003 */
[----:B------:R-:W-:-:S03]  /*07b0*/  IMAD.U32 R11, RZ, RZ, UR4 ;  /* 0x00000004ff0b7e24 */ /* 0x000fc6000f8e00ff */
[----:B------:R-:W-:Y:S02]  /*07c0*/  FFMA R3, R232, R232, R3 ;  /* 0x000000e8e8037223 */ /* 0x000fe40000000003 */
[----:B------:R-:W-:Y:S02]  /*07d0*/  LOP3.LUT R174, R11, 0x20, R12, 0xfe, !PT ;  /* 0x000000200bae7812 */ /* 0x000fe400078efe0c */
[----:B------:R-:W-:Y:S01]  /*07e0*/  FFMA R5, R156, R156, R3 ;  /* 0x0000009c9c057223 */ /* 0x000fe20000000003 */
[----:B------:R-:W-:Y:S01]  /*07f0*/  IMAD.WIDE R2, R50, 0x80, RZ ;  /* 0x0000008032027825 */ /* 0x000fe200078e02ff */
[----:B------:R-:W-:-:S03]  /*0800*/  ISETP.GE.AND P4, PT, R174, 0xc000, PT ;  /* 0x0000c000ae00780c */ /* 0x000fc60003f86270 */
[----:B------:R-:W-:Y:S01]  /*0810*/  FFMA R7, R158, R158, R5 ;  /* 0x0000009e9e077223 */ /* 0x000fe20000000005 */
[----:B------:R-:W-:Y:S01]  /*0820*/  IMAD.WIDE R4, R49, 0x80, RZ ;  /* 0x0000008031047825 */ /* 0x000fe200078e02ff */
[----:B------:R-:W-:-:S03]  /*0830*/  LOP3.LUT R101, R2, R17, RZ, 0xfc, !PT ;  /* 0x0000001102657212 */ /* 0x000fc600078efcff */
[----:B------:R-:W-:Y:S01]  /*0840*/  FFMA R7, R230, R230, R7 ;  /* 0x000000e6e6077223 */ /* 0x000fe20000000007 */
[----:B------:R-:W-:Y:S01]  /*0850*/  SEL R53, RZ, 0x7fff8, P4 ;  /* 0x0007fff8ff357807 */ /* 0x000fe20002000000 */
[----:B------:R-:W-:Y:S01]  /*0860*/  IMAD.WIDE R174, R174, 0x80, RZ ;  /* 0x00000080aeae7825 */ /* 0x000fe200078e02ff */
[----:B------:R-:W-:-:S03]  /*0870*/  LOP3.LUT R99, R4, R17, RZ, 0xfc, !PT ;  /* 0x0000001104637212 */ /* 0x000fc600078efcff */
[----:B------:R-:W-:Y:S01]  /*0880*/  FFMA R7, R228, R228, R7 ;  /* 0x000000e4e4077223 */ /* 0x000fe20000000007 */
[----:B------:R-:W-:Y:S01]  /*0890*/  SHF.L.U64.HI R203, R101, 0x1, R3 ;  /* 0x0000000165cb7819 */ /* 0x000fe20000010203 */
[----:B------:R-:W-:Y:S01]  /*08a0*/  IMAD.U32 R3, RZ, RZ, UR4 ;  /* 0x00000004ff037e24 */ /* 0x000fe2000f8e00ff */
[----:B------:R-:W-:Y:S01]  /*08b0*/  SHF.L.U64.HI R201, R99, 0x1, R5 ;  /* 0x0000000163c97819 */ /* 0x000fe20000010205 */
[----:B------:R-:W-:Y:S01]  /*08c0*/  IMAD.SHL.U32 R204, R101, 0x2, RZ ;  /* 0x0000000265cc7824 */ /* 0x000fe200078e00ff */
[----:B------:R-:W1:Y:S01]  /*08d0*/  SHFL.BFLY PT, R0, R7, 0x8, 0x1f ;  /* 0x0d001f0007007f89 */ /* 0x000e6200000e0000 */
[----:B------:R-:W-:Y:S02]  /*08e0*/  MOV R5, UR4 ;  /* 0x0000000400057c02 */ /* 0x000fe40008000f00 */
[--C-:B------:R-:W-:Y:S02]  /*08f0*/  LOP3.LUT R38, R3, 0x1e, R12.reuse, 0xfe, !PT ;  /* 0x0000001e03267812 */ /* 0x100fe400078efe0c */
[----:B------:R-:W-:-:S02]  /*0900*/  LOP3.LUT R8, R5, 0x26, R12, 0xfe, !PT ;  /* 0x0000002605087812 */ /* 0x000fc400078efe0c */
[--C-:B------:R-:W-:Y:S01]  /*0910*/  LOP3.LUT R42, R5, 0x1a, R12.reuse, 0xfe, !PT ;  /* 0x0000001a052a7812 */ /* 0x100fe200078efe0c */
[----:B------:R-:W-:Y:S01]  /*0920*/  IMAD.WIDE R2, R38, 0x80, RZ ;  /* 0x0000008026027825 */ /* 0x000fe200078e02ff */
[----:B------:R-:W-:Y:S02]  /*0930*/  ISETP.GE.AND P6, PT, R8, 0xc000, PT ;  /* 0x0000c0000800780c */ /* 0x000fe40003fc6270 */
[-C--:B------:R-:W-:Y:S01]  /*0940*/  LOP3.LUT R91, R174, R17.reuse, RZ, 0xfc, !PT ;  /* 0x00000011ae5b7212 */ /* 0x080fe200078efcff */
[----:B------:R-:W-:Y:S01]  /*0950*/  IMAD.WIDE R184, R42, 0x80, RZ ;  /* 0x000000802ab87825 */ /* 0x000fe200078e02ff */
[----:B------:R-:W-:Y:S02]  /*0960*/  LOP3.LUT R93, R2, R17, RZ, 0xfc, !PT ;  /* 0x00000011025d7212 */ /* 0x000fe400078efcff */
[----:B------:R-:W-:Y:S01]  /*0970*/  LOP3.LUT R2, R9, 0x22, R12, 0xfe, !PT ;  /* 0x0000002209027812 */ /* 0x000fe200078efe0c */
[----:B------:R-:W-:Y:S01]  /*0980*/  IMAD.WIDE R8, R8, 0x80, RZ ;  /* 0x0000008008087825 */ /* 0x000fe200078e02ff */
[----:B------:R-:W-:-:S02]  /*0990*/  SHF.L.U64.HI R177, R93, 0x1, R3 ;  /* 0x000000015db17819 */ /* 0x000fc40000010203 */
[----:B------:R-:W-:Y:S01]  /*09a0*/  MOV R3, UR4 ;  /* 0x0000000400037c02 */ /* 0x000fe20008000f00 */
[----:B------:R-:W-:Y:S01]  /*09b0*/  IMAD.SHL.U32 R178, R93, 0x2, RZ ;  /* 0x000000025db27824 */ /* 0x000fe200078e00ff */
[C---:B------:R-:W-:Y:S02]  /*09c0*/  ISETP.GE.AND P2, PT, R2.reuse, 0xc000, PT ;  /* 0x0000c0000200780c */ /* 0x040fe40003f46270 */
[----:B------:R-:W-:Y:S01]  /*09d0*/  LOP3.LUT R10, R3, 0x28, R12, 0xfe, !PT ;  /* 0x00000028030a7812 */ /* 0x000fe200078efe0c */
[----:B-1----:R-:W-:Y:S01]  /*09e0*/  FADD R0, R7, R0 ;  /* 0x0000000007007221 */ /* 0x002fe20000000000 */
[----:B------:R-:W-:Y:S01]  /*09f0*/  MOV R7, UR4 ;  /* 0x0000000400077c02 */ /* 0x000fe20008000f00 */
[----:B------:R-:W-:Y:S01]  /*0a00*/  IMAD.WIDE R2, R2, 0x80, RZ ;  /* 0x0000008002027825 */ /* 0x000fe200078e02ff */
[C---:B------:R-:W-:Y:S02]  /*0a10*/  ISETP.GE.AND P1, PT, R10.reuse, 0xc000, PT ;  /* 0x0000c0000a00780c */ /* 0x040fe40003f26270 */
[----:B------:R-:W-:Y:S01]  /*0a20*/  LOP3.LUT R4, R7, 0x24, R12, 0xfe, !PT ;  /* 0x0000002407047812 */ /* 0x000fe200078efe0c */
[----:B------:R-:W-:Y:S01]  /*0a30*/  IMAD.WIDE R10, R10, 0x80, RZ ;  /* 0x000000800a0a7825 */ /* 0x000fe200078e02ff */
[----:B------:R-:W1:Y:S01]  /*0a40*/  SHFL.BFLY PT, R7, R0, 0x4, 0x1f ;  /* 0x0c801f0000077f89 */ /* 0x000e6200000e0000 */
[----:B------:R-:W-:-:S02]  /*0a50*/  LOP3.LUT R85, R8, R17, RZ, 0xfc, !PT ;  /* 0x0000001108557212 */ /* 0x000fc400078efcff */
[C---:B------:R-:W-:Y:S01]  /*0a60*/  ISETP.GE.AND P0, PT, R4.reuse, 0xc000, PT ;  /* 0x0000c0000400780c */ /* 0x040fe20003f06270 */
[----:B------:R-:W-:Y:S01]  /*0a70*/  IMAD.WIDE R4, R4, 0x80, RZ ;  /* 0x0000008004047825 */ /* 0x000fe200078e02ff */
[-C--:B------:R-:W-:Y:S02]  /*0a80*/  LOP3.LUT R89, R2, R17.reuse, RZ, 0xfc, !PT ;  /* 0x0000001102597212 */ /* 0x080fe400078efcff */
[-C--:B------:R-:W-:Y:S01]  /*0a90*/  LOP3.LUT R83, R10, R17.reuse, RZ, 0xfc, !PT ;  /* 0x000000110a537212 */ /* 0x080fe200078efcff */
[C---:B------:R-:W-:Y:S01]  /*0aa0*/  IMAD.SHL.U32 R28, R85.reuse, 0x2, RZ ;  /* 0x00000002551c7824 */ /* 0x040fe200078e00ff */
[----:B------:R-:W-:Y:S02]  /*0ab0*/  LOP3.LUT R87, R4, R17, RZ, 0xfc, !PT ;  /* 0x0000001104577212 */ /* 0x000fe400078efcff */
[----:B------:R-:W-:Y:S01]  /*0ac0*/  SHF.L.U64.HI R27, R85, 0x1, R9 ;  /* 0x00000001551b7819 */ /* 0x000fe20000010209 */
[----:B------:R-:W-:Y:S01]  /*0ad0*/  IMAD.U32 R9, RZ, RZ, UR4 ;  /* 0x00000004ff097e24 */ /* 0x000fe2000f8e00ff */
[----:B------:R-:W-:Y:S01]  /*0ae0*/  SHF.L.U64.HI R29, R87, 0x1, R5 ;  /* 0x00000001571d7819 */ /* 0x000fe20000010205 */
[----:B------:R-:W-:Y:S01]  /*0af0*/  IMAD.U32 R5, RZ, RZ, UR4 ;  /* 0x00000004ff057e24 */ /* 0x000fe2000f8e00ff */
[----:B------:R-:W-:Y:S01]  /*0b00*/  SHF.L.U64.HI R31, R89, 0x1, R3 ;  /* 0x00000001591f7819 */ /* 0x000fe20000010203 */
[----:B------:R-:W-:Y:S01]  /*0b10*/  IMAD.U32 R3, RZ, RZ, UR4 ;  /* 0x00000004ff037e24 */ /* 0x000fe2000f8e00ff */
[----:B------:R-:W-:Y:S01]  /*0b20*/  SHF.L.U64.HI R25, R83, 0x1, R11 ;  /* 0x0000000153197819 */ /* 0x000fe2000001020b */
[----:B------:R-:W-:Y:S01]  /*0b30*/  IMAD.U32 R11, RZ, RZ, UR4 ;  /* 0x00000004ff0b7e24 */ /* 0x000fe2000f8e00ff */
[--C-:B------:R-:W-:Y:S01]  /*0b40*/  LOP3.LUT R8, R9, 0x2e, R12.reuse, 0xfe, !PT ;  /* 0x0000002e09087812 */ /* 0x100fe200078efe0c */
[----:B------:R-:W-:Y:S01]  /*0b50*/  IMAD.SHL.U32 R30, R87, 0x2, RZ ;  /* 0x00000002571e7824 */ /* 0x000fe200078e00ff */
[----:B------:R-:W-:-:S02]  /*0b60*/  LOP3.LUT R2, R15, 0x2a, R12, 0xfe, !PT ;  /* 0x0000002a0f027812 */ /* 0x000fc400078efe0c */
[--C-:B------:R-:W-:Y:S01]  /*0b70*/  LOP3.LUT R10, R5, 0x30, R12.reuse, 0xfe, !PT ;  /* 0x00000030050a7812 */ /* 0x100fe200078efe0c */
[----:B-1----:R-:W-:Y:S01]  /*0b80*/  FADD R7, R0, R7 ;  /* 0x0000000700077221 */ /* 0x002fe20000000000 */
[--C-:B------:R-:W-:Y:S02]  /*0b90*/  LOP3.LUT R4, R11, 0x2c, R12.reuse, 0xfe, !PT ;  /* 0x0000002c0b047812 */ /* 0x100fe400078efe0c */
[----:B------:R-:W-:Y:S02]  /*0ba0*/  LOP3.LUT R14, R3, 0x32, R12, 0xfe, !PT ;  /* 0x00000032030e7812 */ /* 0x000fe400078efe0c */
[----:B------:R-:W1:Y:S01]  /*0bb0*/  SHFL.BFLY PT, R0, R7, 0x2, 0x1f ;  /* 0x0c401f0007007f89 */ /* 0x000e6200000e0000 */
[----:B------:R-:W-:Y:S02]  /*0bc0*/  SEL R55, RZ, 0x1fffe, P0 ;  /* 0x0001fffeff377807 */ /* 0x000fe40000000000 */
[C---:B------:R-:W-:Y:S01]  /*0bd0*/  ISETP.GE.AND P3, PT, R8.reuse, 0xc000, PT ;  /* 0x0000c0000800780c */ /* 0x040fe20003f66270 */
[----:B------:R-:W-:Y:S01]  /*0be0*/  IMAD.WIDE R8, R8, 0x80, RZ ;  /* 0x0000008008087825 */ /* 0x000fe200078e02ff */
[----:B------:R-:W-:-:S02]  /*0bf0*/  ISETP.GE.AND P0, PT, R2, 0xc000, PT ;  /* 0x0000c0000200780c */ /* 0x000fc40003f06270 */
[----:B------:R-:W-:Y:S01]  /*0c00*/  SEL R54, RZ, 0x1, P6 ;  /* 0x00000001ff367807 */ /* 0x000fe20003000000 */
[----:B------:R-:W-:Y:S01]  /*0c10*/  IMAD.WIDE R2, R2, 0x80, RZ ;  /* 0x0000008002027825 */ /* 0x000fe200078e02ff */
[----:B------:R-:W-:Y:S02]  /*0c20*/  SEL R52, RZ, 0x4, P2 ;  /* 0x00000004ff347807 */ /* 0x000fe40001000000 */
[C---:B------:R-:W-:Y:S01]  /*0c30*/  ISETP.GE.AND P4, PT, R10.reuse, 0xc000, PT ;  /* 0x0000c0000a00780c */ /* 0x040fe20003f86270 */
[----:B------:R-:W-:Y:S01]  /*0c40*/  IMAD.WIDE R10, R10, 0x80, RZ ;  /* 0x000000800a0a7825 */ /* 0x000fe200078e02ff */
[----:B------:R-:W-:Y:S02]  /*0c50*/  ISETP.GE.AND P6, PT, R4, 0xc000, PT ;  /* 0x0000c0000400780c */ /* 0x000fe40003fc6270 */
[----:B------:R-:W-:Y:S01]  /*0c60*/  ISETP.GE.AND P2, PT, R14, 0xc000, PT ;  /* 0x0000c0000e00780c */ /* 0x000fe20003f46270 */
[----:B------:R-:W-:Y:S01]  /*0c70*/  IMAD.WIDE R4, R4, 0x80, RZ ;  /* 0x0000008004047825 */ /* 0x000fe200078e02ff */
[----:B------:R-:W-:-:S02]  /*0c80*/  LOP3.LUT R2, R2, R17, RZ, 0xfc, !PT ;  /* 0x0000001102027212 */ /* 0x000fc400078efcff */
[-C--:B------:R-:W-:Y:S01]  /*0c90*/  LOP3.LUT R79, R8, R17.reuse, RZ, 0xfc, !PT ;  /* 0x00000011084f7212 */ /* 0x080fe200078efcff */
[----:B------:R-:W-:Y:S01]  /*0ca0*/  IMAD.WIDE R14, R14, 0x80, RZ ;  /* 0x000000800e0e7825 */ /* 0x000fe200078e02ff */
[-C--:B------:R-:W-:Y:S02]  /*0cb0*/  LOP3.LUT R77, R10, R17.reuse, RZ, 0xfc, !PT ;  /* 0x000000110a4d7212 */ /* 0x080fe400078efcff */
[-C--:B------:R-:W-:Y:S01]  /*0cc0*/  LOP3.LUT R81, R4, R17.reuse, RZ, 0xfc, !PT ;  /* 0x0000001104517212 */ /* 0x080fe200078efcff */
[----:B-1----:R-:W-:Y:S01]  /*0cd0*/  FADD R0, R7, R0 ;  /* 0x0000000007007221 */ /* 0x002fe20000000000 */
[----:B------:R-:W-:Y:S01]  /*0ce0*/  LOP3.LUT R73, R14, R17, RZ, 0xfc, !PT ;  /* 0x000000110e497212 */ /* 0x000fe200078efcff */
[C---:B------:R-:W-:Y:S01]  /*0cf0*/  IMAD.SHL.U32 R24, R2.reuse, 0x2, RZ ;  /* 0x0000000202187824 */ /* 0x040fe200078e00ff */
[----:B------:R-:W-:Y:S01]  /*0d00*/  MOV R7, UR4 ;  /* 0x0000000400077c02 */ /* 0x000fe20008000f00 */
[----:B------:R-:W-:Y:S01]  /*0d10*/  IMAD.SHL.U32 R8, R61, 0x2, RZ ;  /* 0x000000023d087824 */ /* 0x000fe200078e00ff */
[----:B------:R-:W-:Y:S01]  /*0d20*/  SHF.L.U64.HI R23, R2, 0x1, R3 ;  /* 0x0000000102177819 */ /* 0x000fe20000010203 */
[----:B------:R-:W-:Y:S01]  /*0d30*/  IMAD.SHL.U32 R22, R81, 0x2, RZ ;  /* 0x0000000251167824 */ /* 0x000fe200078e00ff */
[----:B------:R-:W-:Y:S01]  /*0d40*/  SHF.L.U64.HI R19, R79, 0x1, R9 ;  /* 0x000000014f137819 */ /* 0x000fe20000010209 */
[----:B------:R-:W-:Y:S01]  /*0d50*/  IMAD.U32 R9, RZ, RZ, UR4 ;  /* 0x00000004ff097e24 */ /* 0x000fe2000f8e00ff */
[----:B------:R-:W-:Y:S01]  /*0d60*/  SHF.L.U64.HI R3, R77, 0x1, R11 ;  /* 0x000000014d037819 */ /* 0x000fe2000001020b */
[----:B------:R-:W-:Y:S01]  /*0d70*/  IMAD.SHL.U32 R16, R73, 0x2, RZ ;  /* 0x0000000249107824 */ /* 0x000fe200078e00ff */
[----:B------:R-:W-:Y:S01]  /*0d80*/  SHF.L.U64.HI R21, R81, 0x1, R5 ;  /* 0x0000000151157819 */ /* 0x000fe20000010205 */
[----:B------:R-:W-:Y:S01]  /*0d90*/  IMAD.U32 R5, RZ, RZ, UR4 ;  /* 0x00000004ff057e24 */ /* 0x000fe2000f8e00ff */
[----:B------:R-:W-:Y:S01]  /*0da0*/  SHF.L.U64.HI R11, R73, 0x1, R15 ;  /* 0x00000001490b7819 */ /* 0x000fe2000001020f */
[----:B------:R-:W-:Y:S01]  /*0db0*/  IMAD.U32 R15, RZ, RZ, UR4 ;  /* 0x00000004ff0f7e24 */ /* 0x000fe2000f8e00ff */
[--C-:B------:R-:W-:Y:S01]  /*0dc0*/  LOP3.LUT R14, R7, 0x36, R12.reuse, 0xfe, !PT ;  /* 0x00000036070e7812 */ /* 0x100fe200078efe0c */
[----:B------:R-:W-:Y:S01]  /*0dd0*/  IMAD.SHL.U32 R18, R77, 0x2, RZ ;  /* 0x000000024d127824 */ /* 0x000fe200078e00ff */
[----:B------:R-:W1:Y:S01]  /*0de0*/  SHFL.BFLY PT, R7, R0, 0x1, 0x1f ;  /* 0x0c201f0000077f89 */ /* 0x000e6200000e0000 */
[--C-:B------:R-:W-:Y:S01]  /*0df0*/  LOP3.LUT R64, R9, 0x38, R12.reuse, 0xfe, !PT ;  /* 0x0000003809407812 */ /* 0x100fe200078efe0c */
[----:B------:R-:W-:Y:S01]  /*0e00*/  IMAD.IADD R54, R54, 0x1, R55 ;  /* 0x0000000136367824 */ /* 0x000fe200078e0237 */
[----:B------:R-:W-:-:S02]  /*0e10*/  LOP3.LUT R4, R15, 0x34, R12, 0xfe, !PT ;  /* 0x000000340f047812 */ /* 0x000fc400078efe0c */
[----:B------:R-:W-:Y:S01]  /*0e20*/  LOP3.LUT R58, R5, 0x3c, R12, 0xfe, !PT ;  /* 0x0000003c053a7812 */ /* 0x000fe200078efe0c */
[----:B------:R-:W-:Y:S01]  /*0e30*/  IMAD.WIDE R36, R64, 0x80, RZ ;  /* 0x0000008040247825 */ /* 0x000fe200078e02ff */
[----:B------:R-:W-:Y:S02]  /*0e40*/  SEL R74, RZ, 0x1fffe, P6 ;  /* 0x0001fffeff4a7807 */ /* 0x000fe40003000000 */
[C---:B------:R-:W-:Y:S01]  /*0e50*/  ISETP.GE.AND P6, PT, R14.reuse, 0xc000, PT ;  /* 0x0000c0000e00780c */ /* 0x040fe20003fc6270 */
[----:B------:R-:W-:Y:S01]  /*0e60*/  IMAD.WIDE R14, R14, 0x80, RZ ;  /* 0x000000800e0e7825 */ /* 0x000fe200078e02ff */
[----:B------:R-:W-:Y:S02]  /*0e70*/  SEL R67, RZ, 0x1, P3 ;  /* 0x00000001ff437807 */ /* 0x000fe40001800000 */
[----:B------:R-:W-:Y:S02]  /*0e80*/  SEL R65, RZ, 0x4, P0 ;  /* 0x00000004ff417807 */ /* 0x000fe40000000000 */
[C---:B------:R-:W-:Y:S01]  /*0e90*/  ISETP.GE.AND P3, PT, R4.reuse, 0xc000, PT ;  /* 0x0000c0000400780c */ /* 0x040fe20003f66270 */
[----:B------:R-:W-:Y:S01]  /*0ea0*/  IMAD.WIDE R4, R4, 0x80, RZ ;  /* 0x0000008004047825 */ /* 0x000fe200078e02ff */
[----:B------:R-:W-:-:S02]  /*0eb0*/  ISETP.GE.AND P0, PT, R58, 0xc000, PT ;  /* 0x0000c0003a00780c */ /* 0x000fc40003f06270 */
[-C--:B------:R-:W-:Y:S01]  /*0ec0*/  LOP3.LUT R14, R14, R17.reuse, RZ, 0xfc, !PT ;  /* 0x000000110e0e7212 */ /* 0x080fe200078efcff */
[----:B------:R-:W-:Y:S01]  /*0ed0*/  IMAD.WIDE R58, R58, 0x80, RZ ;  /* 0x000000803a3a7825 */ /* 0x000fe200078e02ff */
[-C--:B------:R-:W-:Y:S02]  /*0ee0*/  LOP3.LUT R36, R36, R17.reuse, RZ, 0xfc, !PT ;  /* 0x0000001124247212 */ /* 0x080fe400078efcff */
[-C--:B------:R-:W-:Y:S01]  /*0ef0*/  LOP3.LUT R183, R184, R17.reuse, RZ, 0xfc, !PT ;  /* 0x00000011b8b77212 */ /* 0x080fe200078efcff */
[----:B-1----:R-:W-:Y:S01]  /*0f00*/  FADD R56, R0, R7 ;  /* 0x0000000700387221 */ /* 0x002fe20000000000 */
[-C--:B------:R-:W-:Y:S01]  /*0f10*/  LOP3.LUT R71, R4, R17.reuse, RZ, 0xfc, !PT ;  /* 0x0000001104477212 */ /* 0x080fe200078efcff */
[----:B------:R-:W-:Y:S01]  /*0f20*/  IMAD.IADD R67, R67, 0x1, R74 ;  /* 0x0000000143437824 */ /* 0x000fe200078e024a */
[----:B------:R-:W-:Y:S01]  /*0f30*/  LOP3.LUT R58, R58, R17, RZ, 0xfc, !PT ;  /* 0x000000113a3a7212 */ /* 0x000fe200078efcff */
[----:B------:R-:W-:Y:S01]  /*0f40*/  FADD R62, R56, UR5 ;  /* 0x00000005383e7e21 */ /* 0x000fe20008000000 */
[C---:B------:R-:W-:Y:S01]  /*0f50*/  SHF.L.U64.HI R17, R14.reuse, 0x1, R15 ;  /* 0x000000010e117819 */ /* 0x040fe2000001020f */
[----:B------:R-:W-:Y:S01]  /*0f60*/  IMAD.SHL.U32 R15, R14, 0x2, RZ ;  /* 0x000000020e0f7824 */ /* 0x000fe200078e00ff */
[C---:B------:R-:W-:Y:S01]  /*0f70*/  SHF.L.U64.HI R10, R36.reuse, 0x1, R37 ;  /* 0x00000001240a7819 */ /* 0x040fe20000010225 */
[----:B------:R-:W-:Y:S01]  /*0f80*/  IMAD.SHL.U32 R14, R36, 0x2, RZ ;  /* 0x00000002240e7824 */ /* 0x000fe200078e00ff */
[----:B------:R-:W-:Y:S01]  /*0f90*/  SEL R66, RZ, 0x7fff8, P1 ;  /* 0x0007fff8ff427807 */ /* 0x000fe20000800000 */
[----:B------:R-:W-:Y:S01]  /*0fa0*/  IMAD.SHL.U32 R2, R58, 0x2, RZ ;  /* 0x000000023a027824 */ /* 0x000fe200078e00ff */
[----:B------:R-:W-:Y:S01]  /*0fb0*/  IADD3 R36, P1, R186, UR6, RZ ;  /* 0x00000006ba247c10 */ /* 0x000fe2000ff3e0ff */
[----:B------:R-:W1:Y:S01]  /*0fc0*/  MUFU.SQRT R62, R62 ;  /* 0x0000003e003e7308 */ /* 0x000e620000002000 */
[----:B------:R-:W-:-:S02]  /*0fd0*/  SHF.L.U64.HI R9, R71, 0x1, R5 ;  /* 0x0000000147097819 */ /* 0x000fc40000010205 */
[----:B------:R-:W-:Y:S02]  /*0fe0*/  SHF.L.U32 R200, R99, 0x1, RZ ;  /* 0x0000000163c87819 */ /* 0x000fe400000006ff */
[C---:B------:R-:W-:Y:S01]  /*0ff0*/  SHF.L.U64.HI R174, R91.reuse, 0x1, R175 ;  /* 0x000000015bae7819 */ /* 0x040fe200000102af */
[----:B------:R-:W-:Y:S01]  /*1000*/  IMAD.SHL.U32 R175, R91, 0x2, RZ ;  /* 0x000000025baf7824 */ /* 0x000fe200078e00ff */
[----:B------:R-:W-:Y:S02]  /*1010*/  IADD3.X R37, R46, UR7, RZ, P1, !PT ;  /* 0x000000072e257c10 */ /* 0x000fe40008ffe4ff */
[----:B------:R-:W-:Y:S02]  /*1020*/  SHF.L.U32 R26, R83, 0x1, RZ ;  /* 0x00000001531a7819 */ /* 0x000fe400000006ff */
[----:B------:R-:W-:Y:S02]  /*1030*/  SHF.L.U32 R160, R89, 0x1, RZ ;  /* 0x0000000159a07819 */ /* 0x000fe400000006ff */
[----:B------:R-:W-:-:S02]  /*1040*/  CS2R R86, SRZ ;  /* 0x0000000000567805 */ /* 0x000fc4000001ff00 */
[----:B------:R-:W-:Y:S02]  /*1050*/  IADD3 R68, P1, R219, UR6, RZ ;  /* 0x00000006db447c10 */ /* 0x000fe4000ff3e0ff */
[----:B------:R-:W-:Y:S02]  /*1060*/  CS2R R100, SRZ ;  /* 0x0000000000647805 */ /* 0x000fe4000001ff00 */
[C---:B------:R-:W-:Y:S02]  /*1070*/  SHF.L.U64.HI R5, R69.reuse, 0x1, R57 ;  /* 0x0000000145057819 */ /* 0x040fe40000010239 */
[----:B------:R-:W-:Y:S02]  /*1080*/  SHF.L.U32 R0, R69, 0x1, RZ ;  /* 0x0000000145007819 */ /* 0x000fe400000006ff */
[----:B------:R-:W-:Y:S02]  /*1090*/  CS2R R102, SRZ ;  /* 0x0000000000667805 */ /* 0x000fe4000001ff00 */
[----:B------:R-:W-:-:S02]  /*10a0*/  SEL R75, RZ, 0x1, P6 ;  /* 0x00000001ff4b7807 */ /* 0x000fc40003000000 */
[----:B------:R-:W-:Y:S02]  /*10b0*/  CS2R R112, SRZ ;  /* 0x0000000000707805 */ /* 0x000fe4000001ff00 */
[----:B------:R-:W-:Y:S02]  /*10c0*/  IADD3.X R69, R218, UR7, RZ, P1, !PT ;  /* 0x00000007da457c10 */ /* 0x000fe40008ffe4ff */
[----:B------:R-:W-:Y:S02]  /*10d0*/  CS2R R114, SRZ ;  /* 0x0000000000727805 */ /* 0x000fe4000001ff00 */
[----:B------:R-:W-:Y:S02]  /*10e0*/  IADD3 R60, P6, R226, UR6, RZ ;  /* 0x00000006e23c7c10 */ /* 0x000fe4000ffde0ff */
[----:B------:R-:W-:Y:S02]  /*10f0*/  CS2R R126, SRZ ;  /* 0x00000000007e7805 */ /* 0x000fe4000001ff00 */
[----:B------:R-:W-:-:S02]  /*1100*/  IADD3 R80, P1, R209, UR6, RZ ;  /* 0x00000006d1507c10 */ /* 0x000fc4000ff3e0ff */
[----:B------:R-:W-:Y:S02]  /*1110*/  CS2R R136, SRZ ;  /* 0x0000000000887805 */ /* 0x000fe4000001ff00 */
[----:B------:R-:W-:Y:S02]  /*1120*/  SHF.L.U64.HI R4, R58, 0x1, R59 ;  /* 0x000000013a047819 */ /* 0x000fe4000001023b */
[----:B------:R-:W-:Y:S02]  /*1130*/  CS2R R138, SRZ ;  /* 0x00000000008a7805 */ /* 0x000fe4000001ff00 */
[----:B------:R-:W-:Y:S01]  /*1140*/  SEL R76, RZ, 0x1fffe, P3 ;  /* 0x0001fffeff4c7807 */ /* 0x000fe20001800000 */
[----:B------:R-:W-:Y:S01]  /*1150*/  ULDC UR5, c[0x0][0x228] ;  /* 0x00008a0000057ab9 */ /* 0x000fe20000000800 */
[----:B------:R-:W-:Y:S02]  /*1160*/  IADD3 R58, P3, R223, UR6, RZ ;  /* 0x00000006df3a7c10 */ /* 0x000fe4000ff7e0ff */
[----:B------:R-:W-:Y:S01]  /*1170*/  IADD3.X R61, R224, UR7, RZ, P6, !PT ;  /* 0x00000007e03d7c10 */ /* 0x000fe2000b7fe4ff */
[----:B------:R-:W-:Y:S01]  /*1180*/  IMAD.IADD R75, R75, 0x1, R76 ;  /* 0x000000014b4b7824 */ /* 0x000fe200078e024c */
[----:B------:R-:W-:-:S02]  /*1190*/  IADD3.X R81, R210, UR7, RZ, P1, !PT ;  /* 0x00000007d2517c10 */ /* 0x000fc40008ffe4ff */
[C---:B------:R-:W-:Y:S02]  /*11a0*/  SHF.L.U64.HI R184, R183.reuse, 0x1, R185 ;  /* 0x00000001b7b87819 */ /* 0x040fe400000102b9 */
[----:B------:R-:W-:Y:S02]  /*11b0*/  IADD3 R72, P6, R216, UR6, RZ ;  /* 0x00000006d8487c10 */ /* 0x000fe4000ffde0ff */
[----:B------:R-:W-:Y:S02]  /*11c0*/  IADD3 R92, P1, R200, UR6, RZ ;  /* 0x00000006c85c7c10 */ /* 0x000fe4000ff3e0ff */
[----:B------:R-:W-:Y:S02]  /*11d0*/  SHF.L.U32 R183, R183, 0x1, RZ ;  /* 0x00000001b7b77819 */ /* 0x000fe400000006ff */
[----:B------:R-:W-:Y:S02]  /*11e0*/  IADD3.X R59, R221, UR7, RZ, P3, !PT ;  /* 0x00000007dd3b7c10 */ /* 0x000fe40009ffe4ff */
[----:B------:R-:W-:-:S02]  /*11f0*/  IADD3 R70, P3, R213, UR6, RZ ;  /* 0x00000006d5467c10 */ /* 0x000fc4000ff7e0ff */
[----:B------:R-:W-:Y:S02]  /*1200*/  IADD3.X R73, R215, UR7, RZ, P6, !PT ;  /* 0x00000007d7497c10 */ /* 0x000fe4000b7fe4ff */
[----:B------:R-:W-:Y:S02]  /*1210*/  IADD3.X R93, R201, UR7, RZ, P1, !PT ;  /* 0x00000007c95d7c10 */ /* 0x000fe40008ffe4ff */
[----:B------:R-:W-:Y:S02]  /*1220*/  SHF.L.U32 R7, R71, 0x1, RZ ;  /* 0x0000000147077819 */ /* 0x000fe400000006ff */
[----:B------:R-:W-:Y:S02]  /*1230*/  IADD3 R84, P6, R207, UR6, RZ ;  /* 0x00000006cf547c10 */ /* 0x000fe4000ffde0ff */
[----:B------:R-:W-:Y:S02]  /*1240*/  IADD3 R104, P1, R183, UR6, RZ ;  /* 0x00000006b7687c10 */ /* 0x000fe4000ff3e0ff */
[----:B------:R-:W-:-:S02]  /*1250*/  IADD3.X R71, R212, UR7, RZ, P3, !PT ;  /* 0x00000007d4477c10 */ /* 0x000fc40009ffe4ff */
[----:B------:R-:W-:Y:S02]  /*1260*/  IADD3 R82, P3, R204, UR6, RZ ;  /* 0x00000006cc527c10 */ /* 0x000fe4000ff7e0ff */
[----:B------:R-:W-:Y:S02]  /*1270*/  IADD3.X R85, R206, UR7, RZ, P6, !PT ;  /* 0x00000007ce557c10 */ /* 0x000fe4000b7fe4ff */
[----:B------:R-:W-:Y:S02]  /*1280*/  IADD3.X R105, R184, UR7, RZ, P1, !PT ;  /* 0x00000007b8697c10 */ /* 0x000fe40008ffe4ff */
        /* <DEDUP_REMOVED lines=20> */
[----:B------:R-:W-:-:S02]  /*13d0*/  SHF.L.U32 R20, R79, 0x1, RZ ;  /* 0x000000014f147819 */ /* 0x000fc400000006ff */
[----:B------:R-:W-:Y:S02]  /*13e0*/  IADD3.X R119, R29, UR7, RZ, P3, !PT ;  /* 0x000000071d777c10 */ /* 0x000fe40009ffe4ff */
[----:B------:R-:W-:Y:S02]  /*13f0*/  IADD3 R130, P3, R24, UR6, RZ ;  /* 0x0000000618827c10 */ /* 0x000fe4000ff7e0ff */
[----:B------:R-:W-:Y:S02]  /*1400*/  IADD3.X R133, R25, UR7, RZ, P6, !PT ;  /* 0x0000000719857c10 */ /* 0x000fe4000b7fe4ff */
[----:B------:R-:W-:Y:S02]  /*1410*/  IADD3.X R149, R11, UR7, RZ, P1, !PT ;  /* 0x000000070b957c10 */ /* 0x000fe40008ffe4ff */
[----:B------:R-:W-:Y:S02]  /*1420*/  IADD3 R144, P6, R20, UR6, RZ ;  /* 0x0000000614907c10 */ /* 0x000fe4000ffde0ff */
[----:B------:R-:W-:-:S02]  /*1430*/  IADD3 R154, P1, R14, UR6, RZ ;  /* 0x000000060e9a7c10 */ /* 0x000fc4000ff3e0ff */
        /* <DEDUP_REMOVED lines=10> */
[----:B------:R-:W-:Y:S02]  /*14e0*/  SEL R77, RZ, 0x1fffe, P0 ;  /* 0x0001fffeff4d7807 */ /* 0x000fe40000000000 */
[----:B------:R-:W-:-:S02]  /*14f0*/  LOP3.LUT R67, R67, 0x3, RZ, 0xc0, !PT ;  /* 0x0000000343437812 */ /* 0x000fc400078ec0ff */
[----:B------:R-:W-:Y:S02]  /*1500*/  LOP3.LUT R75, R75, 0x3, RZ, 0xc0, !PT ;  /* 0x000000034b4b7812 */ /* 0x000fe400078ec0ff */
[----:B------:R-:W-:Y:S02]  /*1510*/  LOP3.LUT R54, R54, 0x3, RZ, 0xc0, !PT ;  /* 0x0000000336367812 */ /* 0x000fe400078ec0ff */
[----:B------:R-:W-:Y:S02]  /*1520*/  CS2R R78, SRZ ;  /* 0x00000000004e7805 */ /* 0x000fe4000001ff00 */
[----:B------:R-:W-:Y:S02]  /*1530*/  IADD3 R188, P6, R0, UR6, RZ ;  /* 0x0000000600bc7c10 */ /* 0x000fe4000ffde0ff */
[----:B------:R-:W-:Y:S02]  /*1540*/  CS2R R88, SRZ ;  /* 0x0000000000587805 */ /* 0x000fe4000001ff00 */
[----:B------:R-:W-:-:S02]  /*1550*/  SEL R47, RZ, 0x4, P2 ;  /* 0x00000004ff2f7807 */ /* 0x000fc40001000000 */
[----:B------:R-:W-:Y:S02]  /*1560*/  CS2R R90, SRZ ;  /* 0x00000000005a7805 */ /* 0x000fe4000001ff00 */
[----:B------:R-:W-:Y:S02]  /*1570*/  IADD3.X R153, R17, UR7, RZ, P3, !PT ;  /* 0x0000000711997c10 */ /* 0x000fe40009ffe4ff */
[----:B------:R-:W-:Y:S02]  /*1580*/  CS2R R98, SRZ ;  /* 0x0000000000627805 */ /* 0x000fe4000001ff00 */
[----:B-1----:R-:W-:Y:S01]  /*1590*/  FSETP.GT.AND P2, PT, |R62|, 8.50705917302346158658e+37, PT ;  /* 0x7e8000003e00780b */ /* 0x002fe20003f44200 */
[----:B------:R-:W-:Y:S01]  /*15a0*/  ULDC.64 UR10, c[0x0][0x220] ;  /* 0x00008800000a7ab9 */ /* 0x000fe20000000a00 */
[----:B------:R-:W-:Y:S02]  /*15b0*/  IADD3 R190, P3, R2, UR6, RZ ;  /* 0x0000000602be7c10 */ /* 0x000fe4000ff7e0ff */
[----:B------:R-:W-:-:S02]  /*15c0*/  IADD3.X R189, R5, UR7, RZ, P6, !PT ;  /* 0x0000000705bd7c10 */ /* 0x000fc4000b7fe4ff */
[----:B------:R-:W-:Y:S02]  /*15d0*/  IADD3 R56, P6, R8, UR6, RZ ;  /* 0x0000000608387c10 */ /* 0x000fe4000ffde0ff */
[----:B------:R-:W-:Y:S02]  /*15e0*/  FSETP.GEU.AND P0, PT, |R62|, 1.175494350822287508e-38, PT ;  /* 0x008000003e00780b */ /* 0x000fe40003f0e200 */
[----:B------:R-:W-:Y:S02]  /*15f0*/  IADD3.X R191, R4, UR7, RZ, P3, !PT ;  /* 0x0000000704bf7c10 */ /* 0x000fe40009ffe4ff */
[----:B------:R-:W-:Y:S01]  /*1600*/  ISETP.GE.AND P3, PT, R63, 0xc000, PT ;  /* 0x0000c0003f00780c */ /* 0x000fe20003f66270 */
[----:B------:R-:W-:Y:S01]  /*1610*/  @P2 FMUL R62, R62, 0.25 ;  /* 0x3e8000003e3e2820 */ /* 0x000fe20000400000 */
[----:B------:R-:W-:Y:S01]  /*1620*/  IADD3.X R57, R6, UR7, RZ, P6, !PT ;  /* 0x0000000706397c10 */ /* 0x000fe2000b7fe4ff */
[----:B------:R-:W-:Y:S01]  /*1630*/  ULDC.64 UR6, c[0x0][0x218] ;  /* 0x0000860000067ab9 */ /* 0x000fe20000000a00 */
[----:B------:R-:W-:-:S02]  /*1640*/  ISETP.GE.AND P1, PT, R64, 0xc000, PT ;  /* 0x0000c0004000780c */ /* 0x000fc40003f26270 */
[----:B------:R-:W-:Y:S02]  /*1650*/  SEL R64, RZ, 0x7fff8, P4 ;  /* 0x0007fff8ff407807 */ /* 0x000fe40002000000 */
[----:B------:R-:W-:Y:S01]  /*1660*/  SEL R63, RZ, 0x4, P3 ;  /* 0x00000004ff3f7807 */ /* 0x000fe20001800000 */
[----:B------:R-:W-:Y:S01]  /*1670*/  @!P0 FMUL R62, R62, 16777216 ;  /* 0x4b8000003e3e8820 */ /* 0x000fe20000400000 */
[----:B------:R-:W-:Y:S02]  /*1680*/  PLOP3.LUT P4, PT, PT, PT, UP0, 0x80, 0x0 ;  /* 0x000000000000781c */ /* 0x000fe40003f8f008 */
[----:B------:R-:W-:Y:S02]  /*1690*/  IADD3 R186, P3, R186, UR6, RZ ;  /* 0x00000006baba7c10 */ /* 0x000fe4000ff7e0ff */
[----:B------:R-:W-:Y:S02]  /*16a0*/  PLOP3.LUT P6, PT, PT, PT, UP0, 0x80, 0x0 ;  /* 0x000000000000781c */ /* 0x000fe40003fcf008 */
[----:B------:R-:W-:-:S02]  /*16b0*/  FSEL R173, R161, 1, P2 ;  /* 0x3f800000a1ad7808 */ /* 0x000fc40001000000 */
[----:B------:R-:W-:Y:S02]  /*16c0*/  ISETP.LT.AND P4, PT, R33, 0xc000, P4 ;  /* 0x0000c0002100780c */ /* 0x000fe40002781270 */
[----:B------:R-:W-:Y:S01]  /*16d0*/  IADD3.X R187, R46, UR7, RZ, P3, !PT ;  /* 0x000000072ebb7c10 */ /* 0x000fe20009ffe4ff */
[----:B------:R-:W-:Y:S01]  /*16e0*/  @!P0 FMUL R173, R173, 16777216 ;  /* 0x4b800000adad8820 */ /* 0x000fe20000400000 */
[----:B------:R-:W-:Y:S02]  /*16f0*/  ISETP.LT.AND P5, PT, R40, 0xc000, P6 ;  /* 0x0000c0002800780c */ /* 0x000fe400037a1270 */
[----:B------:R-:W-:Y:S02]  /*1700*/  IADD3 R65, R67, R66, R65 ;  /* 0x0000004243417210 */ /* 0x000fe40007ffe041 */
[----:B------:R-:W-:Y:S02]  /*1710*/  IADD3 R47, R75, R64, R47 ;  /* 0x000000404b2f7210 */ /* 0x000fe40007ffe02f */
[----:B------:R-:W-:Y:S01]  /*1720*/  IADD3 R52, R54, R53, R52 ;  /* 0x0000003536347210 */ /* 0x000fe20007ffe034 */
[----:B------:R-:W-:Y:S01]  /*1730*/  IMAD.SHL.U32 R33, R65, 0x100, RZ ;  /* 0x0000010041217824 */ /* 0x000fe200078e00ff */
[----:B------:R-:W-:Y:S01]  /*1740*/  PLOP3.LUT P3, PT, PT, PT, UP0, 0x80, 0x0 ;  /* 0x000000000000781c */ /* 0x000fe20003f6f008 */
[----:B------:R-:W1:Y:S01]  /*1750*/  MUFU.RCP R62, R62 ;  /* 0x0000003e003e7308 */ /* 0x000e620000001000 */
[----:B------:R-:W-:Y:S01]  /*1760*/  SEL R40, RZ, 0x7fff8, P1 ;  /* 0x0007fff8ff287807 */ /* 0x000fe20000800000 */
[----:B------:R-:W-:Y:S01]  /*1770*/  ULDC.64 UR6, c[0x0][0x218] ;  /* 0x0000860000067ab9 */ /* 0x000fe20000000a00 */
[----:B------:R-:W-:-:S02]  /*1780*/  PLOP3.LUT P2, PT, PT, PT, UP0, 0x80, 0x0 ;  /* 0x000000000000781c */ /* 0x000fc40003f4f008 */
[----:B------:R-:W-:Y:S02]  /*1790*/  PLOP3.LUT P1, PT, PT, PT, UP0, 0x80, 0x0 ;  /* 0x000000000000781c */ /* 0x000fe40003f2f008 */
[----:B------:R-:W-:Y:S02]  /*17a0*/  PLOP3.LUT P0, PT, PT, PT, UP0, 0x80, 0x0 ;  /* 0x000000000000781c */ /* 0x000fe40003f0f008 */
[----:B------:R-:W-:Y:S02]  /*17b0*/  P2R R222, PR, RZ, 0x10 ;  /* 0x00000010ffde7803 */ /* 0x000fe40000000000 */
[----:B------:R-:W-:Y:S02]  /*17c0*/  ISETP.LT.AND P4, PT, R39, 0xc000, P3 ;  /* 0x0000c0002700780c */ /* 0x000fe40001f81270 */
[----:B------:R-:W-:Y:S02]  /*17d0*/  ISETP.LT.AND P3, PT, R44, 0xc000, P2 ;  /* 0x0000c0002c00780c */ /* 0x000fe40001761270 */
[----:B------:R-:W-:-:S02]  /*17e0*/  ISETP.LT.AND P1, PT, R45, 0xc000, P1 ;  /* 0x0000c0002d00780c */ /* 0x000fc40000f21270 */
[----:B------:R-:W-:Y:S02]  /*17f0*/  ISETP.LT.AND P2, PT, R41, 0xc000, P0 ;  /* 0x0000c0002900780c */ /* 0x000fe40000741270 */
[----:B------:R-:W-:Y:S02]  /*1800*/  PLOP3.LUT P0, PT, PT, PT, UP0, 0x80, 0x0 ;  /* 0x000000000000781c */ /* 0x000fe40003f0f008 */
[----:B------:R-:W-:Y:S02]  /*1810*/  P2R R214, PR, RZ, 0x2 ;  /* 0x00000002ffd67803 */ /* 0x000fe40000000000 */
[----:B------:R-:W-:Y:S02]  /*1820*/  ISETP.LT.AND P1, PT, R34, 0xc000, P0 ;  /* 0x0000c0002200780c */ /* 0x000fe40000721270 */
[----:B------:R-:W-:Y:S02]  /*1830*/  PLOP3.LUT P0, PT, PT, PT, UP0, 0x80, 0x0 ;  /* 0x000000000000781c */ /* 0x000fe40003f0f008 */
[----:B------:R-:W-:-:S02]  /*1840*/  P2R R211, PR, RZ, 0x4 ;  /* 0x00000004ffd37803 */ /* 0x000fc40000000000 */
[----:B------:R-:W-:Y:S02]  /*1850*/  ISETP.LT.AND P2, PT, R48, 0xc000, P0 ;  /* 0x0000c0003000780c */ /* 0x000fe40000741270 */
[----:B------:R-:W-:Y:S02]  /*1860*/  PLOP3.LUT P0, PT, PT, PT, UP0, 0x80, 0x0 ;  /* 0x000000000000781c */ /* 0x000fe40003f0f008 */
[----:B------:R-:W-:Y:S02]  /*1870*/  P2R R208, PR, RZ, 0x2 ;  /* 0x00000002ffd07803 */ /* 0x000fe40000000000 */
[----:B------:R-:W-:Y:S02]  /*1880*/  ISETP.LT.AND P1, PT, R50, 0xc000, P0 ;  /* 0x0000c0003200780c */ /* 0x000fe40000721270 */
[----:B------:R-:W-:Y:S02]  /*1890*/  ISETP.GE.AND P0, PT, R32, 0xc000, PT ;  /* 0x0000c0002000780c */ /* 0x000fe40003f06270 */
[----:B------:R-:W-:-:S02]  /*18a0*/  P2R R202, PR, RZ, 0x2 ;  /* 0x00000002ffca7803 */ /* 0x000fc40000000000 */
[----:B------:R-:W-:Y:S02]  /*18b0*/  PLOP3.LUT P1, PT, PT, PT, UP0, 0x80, 0x0 ;  /* 0x000000000000781c */ /* 0x000fe40003f2f008 */
[----:B------:R-:W-:Y:S02]  /*18c0*/  SEL R32, RZ, 0x1, P0 ;  /* 0x00000001ff207807 */ /* 0x000fe40000000000 */
[----:B------:R-:W-:Y:S02]  /*18d0*/  ISETP.LT.AND P1, PT, R49, 0xc000, P1 ;  /* 0x0000c0003100780c */ /* 0x000fe40000f21270 */
[----:B------:R-:W-:Y:S02]  /*18e0*/  IADD3 R32, R32, R77, RZ ;  /* 0x0000004d20207210 */ /* 0x000fe40007ffe0ff */
[----:B------:R-:W-:Y:S02]  /*18f0*/  P2R R199, PR, RZ, 0x2 ;  /* 0x00000002ffc77803 */ /* 0x000fe40000000000 */
[----:B------:R-:W-:-:S02]  /*1900*/  PLOP3.LUT P1, PT, PT, PT, UP0, 0x80, 0x0 ;  /* 0x000000000000781c */ /* 0x000fc40003f2f008 */
[----:B------:R-:W-:Y:S02]  /*1910*/  LOP3.LUT R32, R32, 0x3, RZ, 0xc0, !PT ;  /* 0x0000000320207812 */ /* 0x000fe400078ec0ff */
[----:B------:R-:W-:Y:S02]  /*1920*/  ISETP.LT.AND P1, PT, R51, 0xc000, P1 ;  /* 0x0000c0003300780c */ /* 0x000fe40000f21270 */
[----:B------:R-:W-:Y:S02]  /*1930*/  IADD3 R32, R32, R40, R63 ;  /* 0x0000002820207210 */ /* 0x000fe40007ffe03f */
[----:B------:R-:W-:Y:S02]  /*1940*/  P2R R196, PR, RZ, 0x2 ;  /* 0x00000002ffc47803 */ /* 0x000fe40000000000 */
[----:B------:R-:W-:Y:S02]  /*1950*/  PLOP3.LUT P1, PT, PT, PT, UP0, 0x80, 0x0 ;  /* 0x000000000000781c */ /* 0x000fe40003f2f008 */
[----:B------:R-:W-:-:S02]  /*1960*/  LOP3.LUT R32, R32, 0xf, RZ, 0xc0, !PT ;  /* 0x0000000f20207812 */ /* 0x000fc400078ec0ff */
[----:B------:R-:W-:Y:S02]  /*1970*/  ISETP.LT.AND P1, PT, R43, 0xc000, P1 ;  /* 0x0000c0002b00780c */ /* 0x000fe40000f21270 */
[----:B------:R-:W-:Y:S02]  /*1980*/  LEA R32, R47, R32, 0x4 ;  /* 0x000000202f207211 */ /* 0x000fe400078e20ff */
[----:B------:R-:W-:Y:S02]  /*1990*/  P2R R185, PR, RZ, 0x2 ;  /* 0x00000002ffb97803 */ /* 0x000fe40000000000 */
[----:B------:R-:W-:Y:S02]  /*19a0*/  PLOP3.LUT P1, PT, PT, PT, UP0, 0x80, 0x0 ;  /* 0x000000000000781c */ /* 0x000fe40003f2f008 */
[----:B------:R-:W-:Y:S02]  /*19b0*/  LOP3.LUT R33, R33, 0xf00, RZ, 0xe2, !PT ;  /* 0x00000f0021217812 */ /* 0x000fe400078ee2ff */
[----:B------:R-:W-:-:S02]  /*19c0*/  ISETP.LT.AND P1, PT, R42, 0xc000, P1 ;  /* 0x0000c0002a00780c */ /* 0x000fc40000f21270 */
[----:B------:R-:W-:Y:S01]  /*19d0*/  LOP3.LUT R32, R32, 0xff, RZ, 0xc0, !PT ;  /* 0x000000ff20207812 */ /* 0x000fe200078ec0ff */
[----:B------:R-:W-:Y:S01]  /*19e0*/  IMAD R33, R52, 0x1000, R33 ;  /* 0x0000100034217824 */ /* 0x000fe200078e0221 */
[----:B------:R-:W-:Y:S02]  /*19f0*/  P2R R182, PR, RZ, 0x2 ;  /* 0x00000002ffb67803 */ /* 0x000fe40000000000 */
[----:B------:R-:W-:Y:S01]  /*1a00*/  PLOP3.LUT P1, PT, PT, PT, UP0, 0x80, 0x0 ;  /* 0x000000000000781c */ /* 0x000fe20003f2f008 */
[----:B------:R-:W-:Y:S01]  /*1a10*/  IMAD.IADD R39, R33, 0x1, R32 ;  /* 0x0000000121277824 */ /* 0x000fe200078e0220 */
[----:B------:R-:W-:Y:S02]  /*1a20*/  CS2R R32, SRZ ;  /* 0x0000000000207805 */ /* 0x000fe4000001ff00 */
[----:B------:R-:W-:Y:S02]  /*1a30*/  MOV R40, UR4 ;  /* 0x0000000400287c02 */ /* 0x000fe40008000f00 */
[----:B------:R-:W-:-:S02]  /*1a40*/  ISETP.LT.AND P1, PT, R35, 0xc000, P1 ;  /* 0x0000c0002300780c */ /* 0x000fc40000f21270 */
[----:B------:R-:W-:Y:S02]  /*1a50*/  CS2R R34, SRZ ;  /* 0x0000000000227805 */ /* 0x000fe4000001ff00 */
[----:B------:R-:W-:Y:S02]  /*1a60*/  LOP3.LUT R39, R39, 0xffff, RZ, 0xc0, !PT ;  /* 0x0000ffff27277812 */ /* 0x000fe400078ec0ff */
[----:B------:R-:W-:Y:S02]  /*1a70*/  ISETP.GT.AND P0, PT, R40, -0x1, !P0 ;  /* 0xffffffff2800780c */ /* 0x000fe40004704270 */
[----:B------:R-:W-:Y:S01]  /*1a80*/  SHF.R.U32.HI R41, RZ, 0xf, R39 ;  /* 0x0000000fff297819 */ /* 0x000fe20000011627 */
[----:B------:R2:W3:Y:S01]  /*1a90*/  @P5 LDG.E.128 R32, desc[UR8][R36.64] ;  /* 0x0000000824205981 */ /* 0x0004e2000c1e1d00 */
[----:B------:R-:W-:Y:S02]  /*1aa0*/  P2R R179, PR, RZ, 0x2 ;  /* 0x00000002ffb37803 */ /* 0x000fe40000000000 */
[----:B------:R-:W-:-:S02]  /*1ab0*/  P2R R162, PR, RZ, 0x1 ;  /* 0x00000001ffa27803 */ /* 0x000fc40000000000 */
[----:B------:R-:W-:Y:S02]  /*1ac0*/  PLOP3.LUT P1, PT, PT, PT, UP0, 0x80, 0x0 ;  /* 0x000000000000781c */ /* 0x000fe40003f2f008 */
[----:B------:R-:W-:Y:S02]  /*1ad0*/  LOP3.LUT P0, RZ, R41, 0x1, RZ, 0xc0, !PT ;  /* 0x0000000129ff7812 */ /* 0x000fe4000780c0ff */
[----:B------:R-:W-:Y:S02]  /*1ae0*/  ISETP.LT.AND P1, PT, R38, 0xc000, P1 ;  /* 0x0000c0002600780c */ /* 0x000fe40000f21270 */
[----:B------:R-:W-:Y:S02]  /*1af0*/  ISETP.GT.AND P0, PT, R40, -0x1, P0 ;  /* 0xffffffff2800780c */ /* 0x000fe40000704270 */
[----:B------:R-:W-:Y:S01]  /*1b00*/  SHF.R.U32.HI R38, RZ, 0xe, R39 ;  /* 0x0000000eff267819 */ /* 0x000fe20000011627 */
[----:B------:R-:W-:Y:S01]  /*1b10*/  IMAD.U32 R41, RZ, RZ, UR4 ;  /* 0x00000004ff297e24 */ /* 0x000fe2000f8e00ff */
[----:B------:R-:W-:-:S02]  /*1b20*/  P2R R163, PR, RZ, 0x1 ;  /* 0x00000001ffa37803 */ /* 0x000fc40000000000 */
[----:B------:R-:W-:Y:S02]  /*1b30*/  LOP3.LUT P0, RZ, R38, 0x1, RZ, 0xc0, !PT ;  /* 0x0000000126ff7812 */ /* 0x000fe4000780c0ff */
[--C-:B------:R-:W-:Y:S02]  /*1b40*/  SHF.R.U32.HI R40, RZ, 0xd, R39.reuse ;  /* 0x0000000dff287819 */ /* 0x100fe40000011627 */
[----:B------:R-:W-:Y:S01]  /*1b50*/  ISETP.GT.AND P0, PT, R41, -0x1, P0 ;  /* 0xffffffff2900780c */ /* 0x000fe20000704270 */
[----:B--2---:R-:W-:Y:S01]  /*1b60*/  IMAD.U32 R37, RZ, RZ, UR4 ;  /* 0x00000004ff257e24 */ /* 0x004fe2000f8e00ff */
[----:B------:R-:W-:Y:S02]  /*1b70*/  SHF.R.U32.HI R36, RZ, 0xb, R39 ;  /* 0x0000000bff247819 */ /* 0x000fe40000011627 */
[----:B------:R-:W-:Y:S02]  /*1b80*/  P2R R164, PR, RZ, 0x1 ;  /* 0x00000001ffa47803 */ /* 0x000fe40000000000 */
[----:B------:R-:W-:-:S02]  /*1b90*/  LOP3.LUT P0, RZ, R40, 0x1, RZ, 0xc0, !PT ;  /* 0x0000000128ff7812 */ /* 0x000fc4000780c0ff */
[----:B------:R-:W-:Y:S02]  /*1ba0*/  SHF.R.U32.HI R38, RZ, 0xc, R39 ;  /* 0x0000000cff267819 */ /* 0x000fe40000011627 */
[----:B------:R-:W-:Y:S02]  /*1bb0*/  ISETP.GT.AND P0, PT, R41, -0x1, P0 ;  /* 0xffffffff2900780c */ /* 0x000fe40000704270 */
[----:B------:R-:W-:Y:S02]  /*1bc0*/  P2R R176, PR, RZ, 0x2 ;  /* 0x00000002ffb07803 */ /* 0x000fe40000000000 */
[----:B------:R-:W-:Y:S02]  /*1bd0*/  P2R R165, PR, RZ, 0x1 ;  /* 0x00000001ffa57803 */ /* 0x000fe40000000000 */
[----:B------:R-:W-:Y:S02]  /*1be0*/  LOP3.LUT P0, RZ, R38, 0x1, RZ, 0xc0, !PT ;  /* 0x0000000126ff7812 */ /* 0x000fe4000780c0ff */
[----:B------:R-:W-:-:S02]  /*1bf0*/  P2R R225, PR, RZ, 0x20 ;  /* 0x00000020ffe17803 */ /* 0x000fc40000000000 */
[----:B------:R-:W-:Y:S02]  /*1c00*/  ISETP.GT.AND P0, PT, R37, -0x1, P0 ;  /* 0xffffffff2500780c */ /* 0x000fe40000704270 */
[----:B------:R-:W-:Y:S02]  /*1c10*/  MOV R38, UR4 ;  /* 0x0000000400267c02 */ /* 0x000fe40008000f00 */
[----:B------:R-:W-:Y:S02]  /*1c20*/  P2R R166, PR, RZ, 0x1 ;  /* 0x00000001ffa67803 */ /* 0x000fe40000000000 */
[----:B------:R-:W-:Y:S02]  /*1c30*/  LOP3.LUT P0, RZ, R36, 0x1, RZ, 0xc0, !PT ;  /* 0x0000000124ff7812 */ /* 0x000fe4000780c0ff */
[----:B------:R-:W-:Y:S02]  /*1c40*/  SHF.R.U32.HI R37, RZ, 0xa, R39 ;  /* 0x0000000aff257819 */ /* 0x000fe40000011627 */
[----:B------:R-:W-:-:S02]  /*1c50*/  ISETP.GT.AND P0, PT, R38, -0x1, P0 ;  /* 0xffffffff2600780c */ /* 0x000fc40000704270 */
[----:B------:R-:W-:Y:S02]  /*1c60*/  P2R R205, PR, RZ, 0x4 ;  /* 0x00000004ffcd7803 */ /* 0x000fe40000000000 */
[----:B------:R-:W-:Y:S02]  /*1c70*/  P2R R167, PR, RZ, 0x1 ;  /* 0x00000001ffa77803 */ /* 0x000fe40000000000 */
[----:B------:R-:W-:Y:S02]  /*1c80*/  LOP3.LUT P0, RZ, R37, 0x1, RZ, 0xc0, !PT ;  /* 0x0000000125ff7812 */ /* 0x000fe4000780c0ff */
[----:B------:R-:W-:Y:S02]  /*1c90*/  SHF.R.U32.HI R36, RZ, 0x9, R39 ;  /* 0x00000009ff247819 */ /* 0x000fe40000011627 */
[----:B------:R-:W-:Y:S02]  /*1ca0*/  ISETP.GT.AND P0, PT, R38, -0x1, P0 ;  /* 0xffffffff2600780c */ /* 0x000fe40000704270 */
[----:B------:R-:W-:-:S02]  /*1cb0*/  P2R R220, PR, RZ, 0x10 ;  /* 0x00000010ffdc7803 */ /* 0x000fc40000000000 */
[----:B------:R-:W-:Y:S02]  /*1cc0*/  P2R R168, PR, RZ, 0x1 ;  /* 0x00000001ffa87803 */ /* 0x000fe40000000000 */
[----:B------:R-:W-:Y:S02]  /*1cd0*/  LOP3.LUT P0, RZ, R36, 0x1, RZ, 0xc0, !PT ;  /* 0x0000000124ff7812 */ /* 0x000fe4000780c0ff */
[--C-:B------:R-:W-:Y:S02]  /*1ce0*/  SHF.R.U32.HI R36, RZ, 0x7, R39.reuse ;  /* 0x00000007ff247819 */ /* 0x100fe40000011627 */
[----:B------:R-:W-:Y:S02]  /*1cf0*/  ISETP.GT.AND P0, PT, R38, -0x1, P0 ;  /* 0xffffffff2600780c */ /* 0x000fe40000704270 */
[----:B------:R-:W-:Y:S02]  /*1d00*/  SHF.R.U32.HI R37, RZ, 0x8, R39 ;  /* 0x00000008ff257819 */ /* 0x000fe40000011627 */
[----:B------:R-:W-:-:S02]  /*1d10*/  LOP3.LUT P1, RZ, R36, 0x1, RZ, 0xc0, !PT ;  /* 0x0000000124ff7812 */ /* 0x000fc4000782c0ff */
[----:B------:R-:W-:Y:S02]  /*1d20*/  P2R R169, PR, RZ, 0x1 ;  /* 0x00000001ffa97803 */ /* 0x000fe40000000000 */
[----:B------:R-:W-:Y:S02]  /*1d30*/  LOP3.LUT P0, RZ, R37, 0x1, RZ, 0xc0, !PT ;  /* 0x0000000125ff7812 */ /* 0x000fe4000780c0ff */
[----:B------:R-:W-:Y:S02]  /*1d40*/  ISETP.GT.AND P1, PT, R38, -0x1, P1 ;  /* 0xffffffff2600780c */ /* 0x000fe40000f24270 */
[----:B------:R-:W-:Y:S02]  /*1d50*/  SHF.R.U32.HI R37, RZ, 0x6, R39 ;  /* 0x00000006ff257819 */ /* 0x000fe40000011627 */
[----:B------:R-:W-:Y:S02]  /*1d60*/  P2R R170, PR, RZ, 0x2 ;  /* 0x00000002ffaa7803 */ /* 0x000fe40000000000 */
[----:B------:R-:W-:-:S02]  /*1d70*/  LOP3.LUT P1, RZ, R37, 0x1, RZ, 0xc0, !PT ;  /* 0x0000000125ff7812 */ /* 0x000fc4000782c0ff */
[--C-:B------:R-:W-:Y:S02]  /*1d80*/  SHF.R.U32.HI R36, RZ, 0x5, R39.reuse ;  /* 0x00000005ff247819 */ /* 0x100fe40000011627 */
[----:B------:R-:W-:Y:S02]  /*1d90*/  ISETP.GT.AND P5, PT, R38, -0x1, P1 ;  /* 0xffffffff2600780c */ /* 0x000fe40000fa4270 */
[----:B------:R-:W-:Y:S02]  /*1da0*/  LOP3.LUT P1, RZ, R36, 0x1, RZ, 0xc0, !PT ;  /* 0x0000000124ff7812 */ /* 0x000fe4000782c0ff */
[----:B------:R-:W-:Y:S01]  /*1db0*/  SHF.R.U32.HI R37, RZ, 0x4, R39 ;  /* 0x00000004ff257819 */ /* 0x000fe20000011627 */
[----:B------:R-:W-:Y:S01]  /*1dc0*/  IMAD.U32 R36, RZ, RZ, UR4 ;  /* 0x00000004ff247e24 */ /* 0x000fe2000f8e00ff */
[----:B------:R-:W-:Y:S02]  /*1dd0*/  ISETP.GT.AND P6, PT, R38, -0x1, P1 ;  /* 0xffffffff2600780c */ /* 0x000fe40000fc4270 */
[----:B------:R-:W-:-:S02]  /*1de0*/  LOP3.LUT P1, RZ, R37, 0x1, RZ, 0xc0, !PT ;  /* 0x0000000125ff7812 */ /* 0x000fc4000782c0ff */
[----:B------:R-:W-:Y:S02]  /*1df0*/  P2R R217, PR, RZ, 0x8 ;  /* 0x00000008ffd97803 */ /* 0x000fe40000000000 */
[----:B------:R-:W-:Y:S02]  /*1e00*/  ISETP.GT.AND P1, PT, R36, -0x1, P1 ;  /* 0xffffffff2400780c */ /* 0x000fe40000f24270 */
[--C-:B------:R-:W-:Y:S02]  /*1e10*/  SHF.R.U32.HI R36, RZ, 0x3, R39.reuse ;  /* 0x00000003ff247819 */ /* 0x100fe40000011627 */
[--C-:B------:R-:W-:Y:S02]  /*1e20*/  SHF.R.U32.HI R37, RZ, 0x2, R39.reuse ;  /* 0x00000002ff257819 */ /* 0x100fe40000011627 */
[----:B------:R-:W-:Y:S02]  /*1e30*/  SHF.R.U32.HI R39, RZ, 0x1, R39 ;  /* 0x00000001ff277819 */ /* 0x000fe40000011627 */
[----:B------:R-:W-:-:S02]  /*1e40*/  P2R R172, PR, RZ, 0x40 ;  /* 0x00000040ffac7803 */ /* 0x000fc40000000000 */
[----:B------:R-:W-:Y:S02]  /*1e50*/  P2R R123, PR, RZ, 0x40 ;  /* 0x00000040ff7b7803 */ /* 0x000fe40000000000 */
[----:B------:R-:W-:Y:S01]  /*1e60*/  LOP3.LUT P2, RZ, R36, 0x1, RZ, 0xc0, !PT ;  /* 0x0000000124ff7812 */ /* 0x000fe2000784c0ff */
[----:B------:R-:W-:Y:S01]  /*1e70*/  IMAD.U32 R36, RZ, RZ, UR4 ;  /* 0x00000004ff247e24 */ /* 0x000fe2000f8e00ff */
[----:B------:R-:W-:Y:S02]  /*1e80*/  ISETP.NE.AND P6, PT, R222, RZ, PT ;  /* 0x000000ffde00720c */ /* 0x000fe40003fc5270 */
[----:B------:R-:W-:Y:S02]  /*1e90*/  LOP3.LUT P3, RZ, R37, 0x1, RZ, 0xc0, !PT ;  /* 0x0000000125ff7812 */ /* 0x000fe4000786c0ff */
[----:B------:R-:W-:Y:S02]  /*1ea0*/  LOP3.LUT P4, RZ, R39, 0x1, RZ, 0xc0, !PT ;  /* 0x0000000127ff7812 */ /* 0x000fe4000788c0ff */
[----:B------:R-:W-:-:S02]  /*1eb0*/  ISETP.GT.AND P2, PT, R38, -0x1, P2 ;  /* 0xffffffff2600780c */ /* 0x000fc40001744270 */
[----:B------:R-:W-:Y:S02]  /*1ec0*/  ISETP.GT.AND P0, PT, R38, -0x1, P0 ;  /* 0xffffffff2600780c */ /* 0x000fe40000704270 */
[----:B------:R-:W-:Y:S02]  /*1ed0*/  CS2R R38, SRZ ;  /* 0x0000000000267805 */ /* 0x000fe4000001ff00 */
[C---:B------:R-:W-:Y:S02]  /*1ee0*/  ISETP.GT.AND P3, PT, R36.reuse, -0x1, P3 ;  /* 0xffffffff2400780c */ /* 0x040fe40001f64270 */
[----:B------:R-:W-:Y:S02]  /*1ef0*/  ISETP.GT.AND P4, PT, R36, -0x1, P4 ;  /* 0xffffffff2400780c */ /* 0x000fe40002784270 */
[----:B------:R-:W-:Y:S02]  /*1f00*/  CS2R R36, SRZ ;  /* 0x0000000000247805 */ /* 0x000fe4000001ff00 */
[----:B------:R-:W-:-:S02]  /*1f10*/  P2R R122, PR, RZ, 0x2 ;  /* 0x00000002ff7a7803 */ /* 0x000fc40000000000 */
[----:B------:R-:W-:Y:S02]  /*1f20*/  P2R R124, PR, RZ, 0x4 ;  /* 0x00000004ff7c7803 */ /* 0x000fe40000000000 */
[----:B------:R-:W-:Y:S01]  /*1f30*/  ISETP.NE.AND P1, PT, R220, RZ, PT ;  /* 0x000000ffdc00720c */ /* 0x000fe20003f25270 */
[----:B------:R-:W2:Y:S01]  /*1f40*/  @P6 LDG.E.128 R36, desc[UR8][R60.64] ;  /* 0x000000083c246981 */ /* 0x000ea2000c1e1d00 */
[----:B------:R-:W-:Y:S02]  /*1f50*/  ISETP.NE.AND P2, PT, R162, RZ, PT ;  /* 0x000000ffa200720c */ /* 0x000fe40003f45270 */
[----:B------:R-:W-:Y:S02]  /*1f60*/  CS2R R44, SRZ ;  /* 0x00000000002c7805 */ /* 0x000fe4000001ff00 */
[----:B------:R-:W-:Y:S02]  /*1f70*/  P2R R134, PR, RZ, 0x1 ;  /* 0x00000001ff867803 */ /* 0x000fe40000000000 */
[----:B------:R-:W-:-:S02]  /*1f80*/  CS2R R40, SRZ ;  /* 0x0000000000287805 */ /* 0x000fc4000001ff00 */
[----:B------:R-:W-:Y:S02]  /*1f90*/  P2R R110, PR, RZ, 0x8 ;  /* 0x00000008ff6e7803 */ /* 0x000fe40000000000 */
[----:B------:R-:W-:Y:S02]  /*1fa0*/  CS2R R42, SRZ ;  /* 0x00000000002a7805 */ /* 0x000fe4000001ff00 */
[----:B------:R-:W-:Y:S02]  /*1fb0*/  ISETP.NE.AND P0, PT, R211, RZ, PT ;  /* 0x000000ffd300720c */ /* 0x000fe40003f05270 */
[----:B------:R-:W-:Y:S02]  /*1fc0*/  CS2R R46, SRZ ;  /* 0x00000000002e7805 */ /* 0x000fe4000001ff00 */
[----:B------:R-:W-:Y:S02]  /*1fd0*/  P2R R171, PR, RZ, 0x20 ;  /* 0x00000020ffab7803 */ /* 0x000fe40000000000 */
[----:B------:R-:W-:-:S02]  /*1fe0*/  P2R R135, PR, RZ, 0x20 ;  /* 0x00000020ff877803 */ /* 0x000fc40000000000 */
[----:B------:R-:W-:Y:S01]  /*1ff0*/  ISETP.NE.AND P3, PT, R217, RZ, PT ;  /* 0x000000ffd900720c */ /* 0x000fe20003f65270 */
[----:B------:R4:W5:Y:S01]  /*2000*/  @P2 LDG.E.128 R40, desc[UR8][R56.64] ;  /* 0x0000000838282981 */ /* 0x000962000c1e1d00 */
[----:B------:R-:W-:Y:S02]  /*2010*/  ISETP.NE.AND P5, PT, R214, RZ, PT ;  /* 0x000000ffd600720c */ /* 0x000fe40003fa5270 */
[----:B------:R-:W-:Y:S02]  /*2020*/  CS2R R48, SRZ ;  /* 0x0000000000307805 */ /* 0x000fe4000001ff00 */
[----:B------:R-:W-:Y:S01]  /*2030*/  ISETP.NE.AND P2, PT, R208, RZ, PT ;  /* 0x000000ffd000720c */ /* 0x000fe20003f45270 */
[----:B------:R0:W2:Y:S01]  /*2040*/  @P1 LDG.E.128 R44, desc[UR8][R58.64] ;  /* 0x000000083a2c1981 */ /* 0x0000a2000c1e1d00 */
[----:B------:R-:W-:Y:S02]  /*2050*/  ISETP.NE.AND P1, PT, R202, RZ, PT ;  /* 0x000000ffca00720c */ /* 0x000fe40003f25270 */
[----:B------:R-:W-:-:S02]  /*2060*/  CS2R R50, SRZ ;  /* 0x0000000000327805 */ /* 0x000fc4000001ff00 */
[----:B------:R-:W-:Y:S02]  /*2070*/  CS2R R52, SRZ ;  /* 0x0000000000347805 */ /* 0x000fe4000001ff00 */
[----:B------:R-:W-:Y:S02]  /*2080*/  CS2R R54, SRZ ;  /* 0x0000000000367805 */ /* 0x000fe4000001ff00 */
[----:B----4-:R-:W-:Y:S01]  /*2090*/  CS2R R56, SRZ ;  /* 0x0000000000387805 */ /* 0x010fe2000001ff00 */
[----:B-1----:R-:W-:Y:S01]  /*20a0*/  FMUL R173, R62, R173 ;  /* 0x000000ad3ead7220 */ /* 0x002fe20000400000 */
[----:B------:R-:W-:Y:S01]  /*20b0*/  ISETP.NE.AND P6, PT, R205, RZ, PT ;  /* 0x000000ffcd00720c */ /* 0x000fe20003fc5270 */
[----:B------:R1:W4:Y:S01]  /*20c0*/  @P3 LDG.E.128 R48, desc[UR8][R68.64] ;  /* 0x0000000844303981 */ /* 0x000322000c1e1d00 */
[----:B0-----:R-:W-:Y:S02]  /*20d0*/  CS2R R58, SRZ ;  /* 0x00000000003a7805 */ /* 0x001fe4000001ff00 */
[----:B------:R-:W-:-:S02]  /*20e0*/  ISETP.NE.AND P3, PT, R199, RZ, PT ;  /* 0x000000ffc700720c */ /* 0x000fc40003f65270 */
[----:B------:R-:W-:Y:S01]  /*20f0*/  CS2R R60, SRZ ;  /* 0x00000000003c7805 */ /* 0x000fe2000001ff00 */
[----:B------:R-:W2:Y:S01]  /*2100*/  @P5 LDG.E.128 R52, desc[UR8][R72.64] ;  /* 0x0000000848345981 */ /* 0x000ea2000c1e1d00 */
[----:B------:R-:W-:Y:S02]  /*2110*/  CS2R R62, SRZ ;  /* 0x00000000003e7805 */ /* 0x000fe4000001ff00 */
[----:B------:R-:W-:Y:S01]  /*2120*/  ISETP.NE.AND P5, PT, R196, RZ, PT ;  /* 0x000000ffc400720c */ /* 0x000fe20003fa5270 */
[----:B------:R0:W2:Y:S01]  /*2130*/  @P0 LDG.E.128 R56, desc[UR8][R70.64] ;  /* 0x0000000846380981 */ /* 0x0000a2000c1e1d00 */
[----:B------:R-:W-:Y:S02]  /*2140*/  ISETP.NE.AND P0, PT, R185, RZ, PT ;  /* 0x000000ffb900720c */ /* 0x000fe40003f05270 */
[----:B-1----:R-:W-:Y:S02]  /*2150*/  CS2R R68, SRZ ;  /* 0x0000000000447805 */ /* 0x002fe4000001ff00 */
[----:B------:R-:W-:-:S02]  /*2160*/  CS2R R64, SRZ ;  /* 0x0000000000407805 */ /* 0x000fc4000001ff00 */
[----:B------:R-:W-:Y:S01]  /*2170*/  CS2R R66, SRZ ;  /* 0x0000000000427805 */ /* 0x000fe2000001ff00 */
[----:B------:R1:W2:Y:S01]  /*2180*/  @P2 LDG.E.128 R60, desc[UR8][R80.64] ;  /* 0x00000008503c2981 */ /* 0x0002a2000c1e1d00 */
[----:B0-----:R-:W-:Y:S02]  /*2190*/  CS2R R70, SRZ ;  /* 0x0000000000467805 */ /* 0x001fe4000001ff00 */
[----:B------:R-:W-:Y:S02]  /*21a0*/  ISETP.NE.AND P2, PT, R182, RZ, PT ;  /* 0x000000ffb600720c */ /* 0x000fe40003f45270 */
[----:B------:R-:W-:Y:S02]  /*21b0*/  CS2R R72, SRZ ;  /* 0x0000000000487805 */ /* 0x000fe4000001ff00 */
[----:B------:R-:W-:Y:S02]  /*21c0*/  CS2R R74, SRZ ;  /* 0x00000000004a7805 */ /* 0x000fe4000001ff00 */
[----:B------:R-:W-:-:S02]  /*21d0*/  CS2R R76, SRZ ;  /* 0x00000000004c7805 */ /* 0x000fc4000001ff00 */
[----:B-1----:R-:W-:Y:S01]  /*21e0*/  CS2R R80, SRZ ;  /* 0x0000000000507805 */ /* 0x002fe2000001ff00 */
[----:B------:R0:W2:Y:S01]  /*21f0*/  @P1 LDG.E.128 R68, desc[UR8][R82.64] ;  /* 0x0000000852441981 */ /* 0x0000a2000c1e1d00 */
[----:B------:R-:W-:-:S03]  /*2200*/  ISETP.NE.AND P1, PT, R176, RZ, PT ;  /* 0x000000ffb000720c */ /* 0x000fc60003f25270 */
[----:B------:R1:W2:Y:S04]  /*2210*/  @P6 LDG.E.128 R64, desc[UR8][R84.64] ;  /* 0x0000000854406981 */ /* 0x0002a8000c1e1d00 */
[----:B------:R1:W2:Y:S01]  /*2220*/  @P3 LDG.E.128 R72, desc[UR8][R92.64] ;  /* 0x000000085c483981 */ /* 0x0002a2000c1e1d00 */
[----:B0-----:R-:W-:Y:S02]  /*2230*/  CS2R R82, SRZ ;  /* 0x0000000000527805 */ /* 0x001fe4000001ff00 */
[----:B------:R-:W-:Y:S01]  /*2240*/  ISETP.NE.AND P6, PT, R179, RZ, PT ;  /* 0x000000ffb300720c */ /* 0x000fe20003fc5270 */
[----:B------:R-:W2:Y:S01]  /*2250*/  @P5 LDG.E.128 R76, desc[UR8][R96.64] ;  /* 0x00000008604c5981 */ /* 0x000ea2000c1e1d00 */
[----:B------:R-:W-:Y:S02]  /*2260*/  ISETP.NE.AND P3, PT, R165, RZ, PT ;  /* 0x000000ffa500720c */ /* 0x000fe40003f65270 */
[----:B-1----:R-:W-:Y:S01]  /*2270*/  CS2R R84, SRZ ;  /* 0x0000000000547805 */ /* 0x002fe2000001ff00 */
[----:B------:R0:W2:Y:S01]  /*2280*/  @P0 LDG.E.128 R80, desc[UR8][R94.64] ;  /* 0x000000085e500981 */ /* 0x0000a2000c1e1d00 */
[----:B------:R-:W-:-:S02]  /*2290*/  ISETP.NE.AND P0, PT, R163, RZ, PT ;  /* 0x000000ffa300720c */ /* 0x000fc40003f05270 */
[----:B------:R-:W-:Y:S02]  /*22a0*/  CS2R R92, SRZ ;  /* 0x00000000005c7805 */ /* 0x000fe4000001ff00 */
[----:B------:R-:W-:Y:S01]  /*22b0*/  ISETP.NE.AND P5, PT, R164, RZ, PT ;  /* 0x000000ffa400720c */ /* 0x000fe20003fa5270 */
[----:B------:R1:W2:Y:S04]  /*22c0*/  @P2 LDG.E.128 R84, desc[UR8][R104.64] ;  /* 0x0000000868542981 */ /* 0x0002a8000c1e1d00 */
[----:B------:R-:W2:Y:S01]  /*22d0*/  @P6 LDG.E.128 R88, desc[UR8][R108.64] ;  /* 0x000000086c586981 */ /* 0x000ea2000c1e1d00 */
[----:B0-----:R-:W-:Y:S02]  /*22e0*/  CS2R R94, SRZ ;  /* 0x00000000005e7805 */ /* 0x001fe4000001ff00 */
[----:B------:R-:W-:-:S02]  /*22f0*/  ISETP.NE.AND P2, PT, R166, RZ, PT ;  /* 0x000000ffa600720c */ /* 0x000fc40003f45270 */
[----:B------:R-:W-:Y:S02]  /*2300*/  CS2R R96, SRZ ;  /* 0x0000000000607805 */ /* 0x000fe4000001ff00 */
[----:B-1----:R-:W-:Y:S01]  /*2310*/  CS2R R104, SRZ ;  /* 0x0000000000687805 */ /* 0x002fe2000001ff00 */
[----:B------:R0:W2:Y:S01]  /*2320*/  @P1 LDG.E.128 R92, desc[UR8][R106.64] ;  /* 0x000000086a5c1981 */ /* 0x0000a2000c1e1d00 */
[----:B------:R-:W-:Y:S02]  /*2330*/  ISETP.NE.AND P1, PT, R168, RZ, PT ;  /* 0x000000ffa800720c */ /* 0x000fe40003f25270 */
[----:B------:R-:W-:Y:S01]  /*2340*/  ISETP.NE.AND P6, PT, R167, RZ, PT ;  /* 0x000000ffa700720c */ /* 0x000fe20003fc5270 */
[----:B------:R1:W2:Y:S04]  /*2350*/  @P0 LDG.E.128 R96, desc[UR8][R116.64] ;  /* 0x0000000874600981 */ /* 0x0002a8000c1e1d00 */
[----:B------:R-:W2:Y:S01]  /*2360*/  @P5 LDG.E.128 R100, desc[UR8][R120.64] ;  /* 0x0000000878645981 */ /* 0x000ea2000c1e1d00 */
[----:B0-----:R-:W-:-:S02]  /*2370*/  CS2R R106, SRZ ;  /* 0x00000000006a7805 */ /* 0x001fc4000001ff00 */
[----:B------:R-:W-:Y:S02]  /*2380*/  ISETP.NE.AND P5, PT, R170, RZ, PT ;  /* 0x000000ffaa00720c */ /* 0x000fe40003fa5270 */
[----:B------:R-:W-:Y:S02]  /*2390*/  CS2R R108, SRZ ;  /* 0x00000000006c7805 */ /* 0x000fe4000001ff00 */
[----:B-1----:R-:W-:Y:S01]  /*23a0*/  CS2R R116, SRZ ;  /* 0x0000000000747805 */ /* 0x002fe2000001ff00 */
[----:B------:R0:W2:Y:S01]  /*23b0*/  @P3 LDG.E.128 R104, desc[UR8][R118.64] ;  /* 0x0000000876683981 */ /* 0x0000a2000c1e1d00 */
[----:B------:R-:W-:Y:S02]  /*23c0*/  ISETP.NE.AND P3, PT, R110, RZ, PT ;  /* 0x000000ff6e00720c */ /* 0x000fe40003f65270 */
[----:B------:R-:W-:Y:S02]  /*23d0*/  CS2R R110, SRZ ;  /* 0x00000000006e7805 */ /* 0x000fe4000001ff00 */
[----:B------:R-:W-:Y:S01]  /*23e0*/  ISETP.NE.AND P0, PT, R169, RZ, PT ;  /* 0x000000ffa900720c */ /* 0x000fe20003f05270 */
[----:B------:R-:W2:Y:S04]  /*23f0*/  @P6 LDG.E.128 R112, desc[UR8][R132.64] ;  /* 0x0000000884706981 */ /* 0x000ea8000c1e1d00 */
[----:B------:R1:W2:Y:S01]  /*2400*/  @P2 LDG.E.128 R108, desc[UR8][R128.64] ;  /* 0x00000008806c2981 */ /* 0x0002a2000c1e1d00 */
[----:B0-----:R-:W-:-:S06]  /*2410*/  CS2R R118, SRZ ;  /* 0x0000000000767805 */ /* 0x001fcc000001ff00 */
[----:B------:R0:W2:Y:S01]  /*2420*/  @P1 LDG.E.128 R116, desc[UR8][R130.64] ;  /* 0x0000000882741981 */ /* 0x0000a2000c1e1d00 */
[----:B-1----:R-:W-:Y:S02]  /*2430*/  CS2R R128, SRZ ;  /* 0x0000000000807805 */ /* 0x002fe4000001ff00 */
[----:B------:R-:W-:Y:S02]  /*2440*/  ISETP.NE.AND P6, PT, R123, RZ, PT ;  /* 0x000000ff7b00720c */ /* 0x000fe40003fc5270 */
[----:B------:R-:W-:Y:S02]  /*2450*/  CS2R R120, SRZ ;  /* 0x0000000000787805 */ /* 0x000fe4000001ff00 */
[----:B------:R-:W-:Y:S02]  /*2460*/  ISETP.NE.AND P1, PT, R122, RZ, PT ;  /* 0x000000ff7a00720c */ /* 0x000fe40003f25270 */
[----:B0-----:R-:W-:Y:S02]  /*2470*/  CS2R R130, SRZ ;  /* 0x0000000000827805 */ /* 0x001fe4000001ff00 */
[----:B------:R-:W-:-:S04]  /*2480*/  CS2R R122, SRZ ;  /* 0x00000000007a7805 */ /* 0x000fc8000001ff00 */
[----:B------:R-:W4:Y:S01]  /*2490*/  @P5 LDG.E.128 R128, desc[UR8][R142.64] ;  /* 0x000000088e805981 */ /* 0x000f22000c1e1d00 */
[----:B------:R-:W-:Y:S02]  /*24a0*/  ISETP.NE.AND P5, PT, R135, RZ, PT ;  /* 0x000000ff8700720c */ /* 0x000fe40003fa5270 */
[----:B------:R-:W-:Y:S01]  /*24b0*/  CS2R R132, SRZ ;  /* 0x0000000000847805 */ /* 0x000fe2000001ff00 */
[----:B------:R0:W4:Y:S01]  /*24c0*/  @P0 LDG.E.128 R120, desc[UR8][R140.64] ;  /* 0x000000088c780981 */ /* 0x000122000c1e1d00 */
[----:B------:R-:W-:Y:S02]  /*24d0*/  ISETP.NE.AND P0, PT, R134, RZ, PT ;  /* 0x000000ff8600720c */ /* 0x000fe40003f05270 */
[----:B------:R-:W-:Y:S01]  /*24e0*/  CS2R R134, SRZ ;  /* 0x0000000000867805 */ /* 0x000fe2000001ff00 */
[-C--:B------:R-:W-:Y:S01]  /*24f0*/  FMUL R234, R234, R173.reuse ;  /* 0x000000adeaea7220 */ /* 0x080fe20000400000 */
[-C--:B------:R-:W-:Y:S01]  /*2500*/  FMUL R157, R238, R173.reuse ;  /* 0x000000adee9d7220 */ /* 0x080fe20000400000 */
[-C--:B------:R-:W-:Y:S01]  /*2510*/  FMUL R236, R236, R173.reuse ;  /* 0x000000adecec7220 */ /* 0x080fe20000400000 */
[----:B------:R-:W-:Y:S01]  /*2520*/  FMUL R159, R232, R173 ;  /* 0x000000ade89f7220 */ /* 0x000fe20000400000 */
[----:B------:R-:W-:-:S02]  /*2530*/  ISETP.NE.AND P2, PT, R124, RZ, PT ;  /* 0x000000ff7c00720c */ /* 0x000fc40003f45270 */
[----:B------:R-:W-:Y:S01]  /*2540*/  CS2R R124, SRZ ;  /* 0x00000000007c7805 */ /* 0x000fe2000001ff00 */
[-C--:B------:R-:W-:Y:S01]  /*2550*/  FMUL R228, R228, R173.reuse ;  /* 0x000000ade4e47220 */ /* 0x080fe20000400000 */
[----:B------:R1:W4:Y:S01]  /*2560*/  @P5 LDG.E.128 R132, desc[UR8][R148.64] ;  /* 0x0000000894845981 */ /* 0x000322000c1e1d00 */
[----:B------:R-:W-:Y:S02]  /*2570*/  ISETP.NE.AND P5, PT, R146, RZ, PT ;  /* 0x000000ff9200720c */ /* 0x000fe40003fa5270 */
[----:B0-----:R-:W-:Y:S02]  /*2580*/  CS2R R140, SRZ ;  /* 0x00000000008c7805 */ /* 0x001fe4000001ff00 */
[----:B------:R-:W-:Y:S01]  /*2590*/  CS2R R142, SRZ ;  /* 0x00000000008e7805 */ /* 0x000fe2000001ff00 */
[----:B------:R0:W4:Y:S04]  /*25a0*/  @P0 LDG.E.128 R124, desc[UR8][R144.64] ;  /* 0x00000008907c0981 */ /* 0x000128000c1e1d00 */
[----:B------:R0:W4:Y:S01]  /*25b0*/  @P6 LDG.E.128 R136, desc[UR8][R150.64] ;  /* 0x0000000896886981 */ /* 0x000122000c1e1d00 */
[----:B-1----:R-:W-:Y:S01]  /*25c0*/  FMUL R148, R156, R173 ;  /* 0x000000ad9c947220 */ /* 0x002fe20000400000 */
[----:B------:R-:W-:-:S02]  /*25d0*/  F2FP.BF16.F32.PACK_AB R156, R157, R234 ;  /* 0x000000ea9d9c723e */ /* 0x000fc400000010ff */
[----:B------:R-:W-:Y:S02]  /*25e0*/  CS2R R146, SRZ ;  /* 0x0000000000927805 */ /* 0x000fe4000001ff00 */
[----:B------:R-:W-:Y:S01]  /*25f0*/  F2FP.BF16.F32.PACK_AB R157, R159, R236 ;  /* 0x000000ec9f9d723e */ /* 0x000fe200000010ff */
[-C--:B------:R-:W-:Y:S01]  /*2600*/  FMUL R159, R230, R173.reuse ;  /* 0x000000ade69f7220 */ /* 0x080fe20000400000 */
[----:B---3--:R-:W-:Y:S02]  /*2610*/  PRMT R227, R32, 0x7632, R227 ;  /* 0x0000763220e37816 */ /* 0x008fe400000000e3 */
[----:B0-----:R-:W-:Y:S01]  /*2620*/  CS2R R144, SRZ ;  /* 0x0000000000907805 */ /* 0x001fe2000001ff00 */
[----:B------:R-:W-:Y:S01]  /*2630*/  FMUL R149, R158, R173 ;  /* 0x000000ad9e957220 */ /* 0x000fe20000400000 */
[----:B------:R0:W3:Y:S01]  /*2640*/  @P1 LDG.E.128 R140, desc[UR8][R152.64] ;  /* 0x00000008988c1981 */ /* 0x0000e2000c1e1d00 */
[----:B------:R-:W-:Y:S01]  /*2650*/  SHF.L.U32 R229, R227, 0x10, RZ ;  /* 0x00000010e3e57819 */ /* 0x000fe200000006ff */
[----:B------:R-:W-:Y:S01]  /*2660*/  IMAD.U32 R227, R32, 0x10000, RZ ;  /* 0x0001000020e37824 */ /* 0x000fe200078e00ff */
[----:B------:R-:W-:Y:S01]  /*2670*/  F2FP.BF16.F32.PACK_AB R159, R228, R159 ;  /* 0x0000009fe49f723e */ /* 0x000fe200000010ff */
[----:B------:R1:W3:Y:S02]  /*2680*/  @P2 LDG.E.128 R144, desc[UR8][R154.64] ;  /* 0x000000089a902981 */ /* 0x0002e4000c1e1d00 */
[----:B------:R-:W-:Y:S01]  /*2690*/  FMUL R228, R229, R229 ;  /* 0x000000e5e5e47220 */ /* 0x000fe20000400000 */
[----:B------:R-:W-:-:S02]  /*26a0*/  F2FP.BF16.F32.PACK_AB R158, R149, R148 ;  /* 0x00000094959e723e */ /* 0x000fc400000010ff */
[----:B------:R-:W-:Y:S02]  /*26b0*/  CS2R R148, SRZ ;  /* 0x0000000000947805 */ /* 0x000fe4000001ff00 */
[C---:B------:R-:W-:Y:S02]  /*26c0*/  PRMT R32, R33.reuse, 0x7632, R32 ;  /* 0x0000763221207816 */ /* 0x040fe40000000020 */
[----:B------:R-:W-:Y:S02]  /*26d0*/  CS2R R150, SRZ ;  /* 0x0000000000967805 */ /* 0x000fe4000001ff00 */
[----:B0-----:R-:W-:Y:S01]  /*26e0*/  CS2R R152, SRZ ;  /* 0x0000000000987805 */ /* 0x001fe2000001ff00 */
[----:B------:R-:W-:Y:S02]  /*26f0*/  IMAD.U32 R33, R33, 0x10000, RZ ;  /* 0x0001000021217824 */ /* 0x000fe400078e00ff */
[----:B------:R-:W-:Y:S01]  /*2700*/  FFMA R228, R227, R227, R228 ;  /* 0x000000e3e3e47223 */ /* 0x000fe200000000e4 */
[----:B-1----:R-:W-:-:S02]  /*2710*/  CS2R R154, SRZ ;  /* 0x00000000009a7805 */ /* 0x002fc4000001ff00 */
[----:B------:R-:W-:Y:S01]  /*2720*/  SHF.L.U32 R231, R32, 0x10, RZ ;  /* 0x0000001020e77819 */ /* 0x000fe200000006ff */
[----:B------:R0:W3:Y:S01]  /*2730*/  @P3 LDG.E.128 R148, desc[UR8][R188.64] ;  /* 0x00000008bc943981 */ /* 0x0000e2000c1e1d00 */
[----:B------:R-:W-:Y:S01]  /*2740*/  FFMA R228, R33, R33, R228 ;  /* 0x0000002121e47223 */ /* 0x000fe200000000e4 */
[----:B------:R-:W-:Y:S02]  /*2750*/  PRMT R32, R34, 0x7632, R32 ;  /* 0x0000763222207816 */ /* 0x000fe40000000020 */
[----:B------:R1:W3:Y:S01]  /*2760*/  @P4 LDG.E.128 R152, desc[UR8][R190.64] ;  /* 0x00000008be984981 */ /* 0x0002e2000c1e1d00 */
[----:B------:R-:W-:-:S03]  /*2770*/  FFMA R228, R231, R231, R228 ;  /* 0x000000e7e7e47223 */ /* 0x000fc600000000e4 */
[----:B------:R1:W-:Y:S01]  /*2780*/  @P5 STG.E.128 desc[UR8][R192.64], R156 ;  /* 0x0000009cc0005986 */ /* 0x0003e2000c101d08 */
[----:B0-----:R-:W-:Y:S01]  /*2790*/  IMAD.U32 R189, R32, 0x10000, RZ ;  /* 0x0001000020bd7824 */ /* 0x001fe200078e00ff */
[C---:B------:R-:W-:Y:S02]  /*27a0*/  PRMT R32, R35.reuse, 0x7632, R32 ;  /* 0x0000763223207816 */ /* 0x040fe40000000020 */
[----:B------:R-:W-:Y:S01]  /*27b0*/  SHF.L.U32 R35, R35, 0x10, RZ ;  /* 0x0000001023237819 */ /* 0x000fe200000006ff */
[----:B-1----:R-:W-:-:S04]  /*27c0*/  IMAD.U32 R157, R34, 0x10000, RZ ;  /* 0x00010000229d7824 */ /* 0x002fc800078e00ff */
[----:B------:R-:W-:-:S04]  /*27d0*/  FFMA R228, R157, R157, R228 ;  /* 0x0000009d9de47223 */ /* 0x000fc800000000e4 */
[----:B------:R-:W-:Y:S01]  /*27e0*/  FFMA R228, R189, R189, R228 ;  /* 0x000000bdbde47223 */ /* 0x000fe200000000e4 */
[----:B------:R-:W-:-:S03]  /*27f0*/  IMAD.U32 R191, R32, 0x10000, RZ ;  /* 0x0001000020bf7824 */ /* 0x000fc600078e00ff */
[----:B------:R-:W-:-:S04]  /*2800*/  FFMA R228, R35, R35, R228 ;  /* 0x0000002323e47223 */ /* 0x000fc800000000e4 */
[----:B------:R-:W-:-:S05]  /*2810*/  FFMA R228, R191, R191, R228 ;  /* 0x000000bfbfe47223 */ /* 0x000fca00000000e4 */
[----:B------:R-:W0:Y:S02]  /*2820*/  SHFL.BFLY PT, R159, R228, 0x8, 0x1f ;  /* 0x0d001f00e49f7f89 */ /* 0x000e2400000e0000 */
[----:B0-----:R-:W-:-:S05]  /*2830*/  FADD R159, R228, R159 ;  /* 0x0000009fe49f7221 */ /* 0x001fca0000000000 */
[----:B------:R-:W0:Y:S02]  /*2840*/  SHFL.BFLY PT, R32, R159, 0x4, 0x1f ;  /* 0x0c801f009f207f89 */ /* 0x000e2400000e0000 */
[----:B0-----:R-:W-:-:S05]  /*2850*/  FADD R32, R159, R32 ;  /* 0x000000209f207221 */ /* 0x001fca0000000000 */
[----:B------:R-:W0:Y:S02]  /*2860*/  SHFL.BFLY PT, R193, R32, 0x2, 0x1f ;  /* 0x0c401f0020c17f89 */ /* 0x000e2400000e0000 */
[----:B0-----:R-:W-:-:S05]  /*2870*/  FADD R193, R32, R193 ;  /* 0x000000c120c17221 */ /* 0x001fca0000000000 */
[----:B------:R-:W0:Y:S02]  /*2880*/  SHFL.BFLY PT, R34, R193, 0x1, 0x1f ;  /* 0x0c201f00c1227f89 */ /* 0x000e2400000e0000 */
[----:B0-----:R-:W-:-:S04]  /*2890*/  FADD R34, R193, R34 ;  /* 0x00000022c1227221 */ /* 0x001fc80000000000 */
[----:B------:R-:W-:Y:S01]  /*28a0*/  FADD R34, R34, UR5 ;  /* 0x0000000522227e21 */ /* 0x000fe20008000000 */
[----:B------:R-:W-:-:S03]  /*28b0*/  ULDC UR5, c[0x0][0x228] ;  /* 0x00008a0000057ab9 */ /* 0x000fc60000000800 */
[----:B------:R-:W0:Y:S02]  /*28c0*/  MUFU.SQRT R188, R34 ;  /* 0x0000002200bc7308 */ /* 0x000e240000002000 */
[C---:B0-----:R-:W-:Y:S02]  /*28d0*/  FSETP.GT.AND P5, PT, |R188|.reuse, 8.50705917302346158658e+37, PT ;  /* 0x7e800000bc00780b */ /* 0x041fe40003fa4200 */
[----:B------:R-:W-:-:S11]  /*28e0*/  FSETP.GEU.AND P6, PT, |R188|, 1.175494350822287508e-38, PT ;  /* 0x00800000bc00780b */ /* 0x000fd60003fce200 */
[----:B------:R-:W-:-:S04]  /*28f0*/  @P5 FMUL R188, R188, 0.25 ;  /* 0x3e800000bcbc5820 */ /* 0x000fc80000400000 */
[----:B------:R-:W-:-:S04]  /*2900*/  @!P6 FMUL R188, R188, 16777216 ;  /* 0x4b800000bcbce820 */ /* 0x000fc80000400000 */
[----:B------:R-:W0:Y:S01]  /*2910*/  MUFU.RCP R156, R188 ;  /* 0x000000bc009c7308 */ /* 0x000e220000001000 */
[----:B------:R-:W-:-:S05]  /*2920*/  FSEL R233, R161, 1, P5 ;  /* 0x3f800000a1e97808 */ /* 0x000fca0002800000 */
[----:B------:R-:W-:-:S04]  /*2930*/  @!P6 FMUL R233, R233, 16777216 ;  /* 0x4b800000e9e9e820 */ /* 0x000fc80000400000 */
[----:B0-----:R-:W-:-:S04]  /*2940*/  FMUL R156, R156, R233 ;  /* 0x000000e99c9c7220 */ /* 0x001fc80000400000 */
[-C--:B------:R-:W-:Y:S01]  /*2950*/  FMUL R33, R33, R156.reuse ;  /* 0x0000009c21217220 */ /* 0x080fe20000400000 */
[-C--:B------:R-:W-:Y:S01]  /*2960*/  FMUL R34, R231, R156.reuse ;  /* 0x0000009ce7227220 */ /* 0x080fe20000400000 */
[-C--:B------:R-:W-:Y:S01]  /*2970*/  FMUL R157, R157, R156.reuse ;  /* 0x0000009c9d9d7220 */ /* 0x080fe20000400000 */
[----:B------:R-:W-:-:S03]  /*2980*/  FMUL R190, R189, R156 ;  /* 0x0000009cbdbe7220 */ /* 0x000fc60000400000 */
[----:B------:R-:W-:Y:S02]  /*2990*/  F2FP.BF16.F32.PACK_AB R33, R34, R33 ;  /* 0x000000212221723e */ /* 0x000fe400000010ff */
[----:B------:R-:W-:Y:S02]  /*29a0*/  F2FP.BF16.F32.PACK_AB R34, R190, R157 ;  /* 0x0000009dbe22723e */ /* 0x000fe400000010ff */
[----:B--2---:R-:W-:Y:S02]  /*29b0*/  PRMT R157, R36, 0x7632, R157 ;  /* 0x00007632249d7816 */ /* 0x004fe4000000009d */
[----:B------:R-:W-:-:S03]  /*29c0*/  IADD3 R158, P5, R226, UR6, RZ ;  /* 0x00000006e29e7c10 */ /* 0x000fc6000ffbe0ff */
[----:B------:R-:W-:Y:S01]  /*29d0*/  IMAD.U32 R189, R157, 0x10000, RZ ;  /* 0x000100009dbd7824 */ /* 0x000fe200078e00ff */
[----:B------:R-:W-:Y:S01]  /*29e0*/  IADD3.X R159, R224, UR7, RZ, P5, !PT ;  /* 0x00000007e09f7c10 */ /* 0x000fe2000affe4ff */
[-C--:B------:R-:W-:Y:S01]  /*29f0*/  FMUL R32, R227, R156.reuse ;  /* 0x0000009ce3207220 */ /* 0x080fe20000400000 */
[----:B------:R-:W-:Y:S01]  /*2a00*/  ISETP.NE.AND P5, PT, R225, RZ, PT ;  /* 0x000000ffe100720c */ /* 0x000fe20003fa5270 */
[-C--:B------:R-:W-:Y:S01]  /*2a10*/  FMUL R229, R229, R156.reuse ;  /* 0x0000009ce5e57220 */ /* 0x080fe20000400000 */
[----:B------:R-:W-:Y:S01]  /*2a20*/  SHF.L.U32 R157, R36, 0x10, RZ ;  /* 0x00000010249d7819 */ /* 0x000fe200000006ff */
[-C--:B------:R-:W-:Y:S01]  /*2a30*/  FMUL R35, R35, R156.reuse ;  /* 0x0000009c23237220 */ /* 0x080fe20000400000 */
[----:B------:R-:W-:Y:S01]  /*2a40*/  FMUL R192, R191, R156 ;  /* 0x0000009cbfc07220 */ /* 0x000fe20000400000 */
[----:B------:R-:W-:Y:S01]  /*2a50*/  FMUL R188, R189, R189 ;  /* 0x000000bdbdbc7220 */ /* 0x000fe20000400000 */
[C---:B------:R-:W-:Y:S01]  /*2a60*/  PRMT R36, R37.reuse, 0x7632, R36 ;  /* 0x0000763225247816 */ /* 0x040fe20000000024 */
[----:B------:R-:W-:Y:S01]  /*2a70*/  IMAD.U32 R191, R37, 0x10000, RZ ;  /* 0x0001000025bf7824 */ /* 0x000fe200078e00ff */
[----:B------:R-:W-:Y:S01]  /*2a80*/  F2FP.BF16.F32.PACK_AB R32, R229, R32 ;  /* 0x00000020e520723e */ /* 0x000fe200000010ff */
[----:B------:R-:W-:Y:S01]  /*2a90*/  FFMA R188, R157, R157, R188 ;  /* 0x0000009d9dbc7223 */ /* 0x000fe200000000bc */
[----:B------:R-:W-:Y:S01]  /*2aa0*/  F2FP.BF16.F32.PACK_AB R35, R192, R35 ;  /* 0x00000023c023723e */ /* 0x000fe200000010ff */
[----:B------:R-:W-:Y:S01]  /*2ab0*/  IMAD.U32 R193, R36, 0x10000, RZ ;  /* 0x0001000024c17824 */ /* 0x000fe200078e00ff */
[----:B------:R-:W-:Y:S01]  /*2ac0*/  ULDC.64 UR6, c[0x0][0x218] ;  /* 0x0000860000067ab9 */ /* 0x000fe20000000a00 */
[----:B------:R-:W-:Y:S01]  /*2ad0*/  FFMA R188, R191, R191, R188 ;  /* 0x000000bfbfbc7223 */ /* 0x000fe200000000bc */
[C---:B------:R-:W-:Y:S01]  /*2ae0*/  PRMT R36, R38.reuse, 0x7632, R36 ;  /* 0x0000763226247816 */ /* 0x040fe20000000024 */
[----:B------:R0:W-:Y:S02]  /*2af0*/  @P5 STG.E.128 desc[UR8][R186.64], R32 ;  /* 0x00000020ba005986 */ /* 0x0001e4000c101d08 */
[----:B------:R-:W-:Y:S01]  /*2b00*/  FFMA R188, R193, R193, R188 ;  /* 0x000000c1c1bc7223 */ /* 0x000fe200000000bc */
[----:B0-----:R-:W-:Y:S01]  /*2b10*/  SHF.L.U32 R33, R38, 0x10, RZ ;  /* 0x0000001026217819 */ /* 0x001fe200000006ff */
[----:B------:R-:W-:Y:S01]  /*2b20*/  IMAD.U32 R35, R36, 0x10000, RZ ;  /* 0x0001000024237824 */ /* 0x000fe200078e00ff */
[----:B------:R-:W-:-:S03]  /*2b30*/  PRMT R32, R39, 0x7632, R32 ;  /* 0x0000763227207816 */ /* 0x000fc60000000020 */
[----:B------:R-:W-:Y:S01]  /*2b40*/  FFMA R188, R33, R33, R188 ;  /* 0x0000002121bc7223 */ /* 0x000fe200000000bc */
[----:B------:R-:W-:-:S03]  /*2b50*/  IMAD.U32 R39, R39, 0x10000, RZ ;  /* 0x0001000027277824 */ /* 0x000fc600078e00ff */
[----:B------:R-:W-:Y:S01]  /*2b60*/  FFMA R188, R35, R35, R188 ;  /* 0x0000002323bc7223 */ /* 0x000fe200000000bc */
[----:B------:R-:W-:-:S03]  /*2b70*/  SHF.L.U32 R187, R32, 0x10, RZ ;  /* 0x0000001020bb7819 */ /* 0x000fc600000006ff */
        /* <DEDUP_REMOVED lines=24> */
[-C--:B------:R-:W-:Y:S01]  /*2d00*/  FMUL R188, R35, R38.reuse ;  /* 0x0000002623bc7220 */ /* 0x080fe20000400000 */
[-C--:B------:R-:W-:Y:S01]  /*2d10*/  FMUL R157, R33, R38.reuse ;  /* 0x00000026219d7220 */ /* 0x080fe20000400000 */
[-C--:B------:R-:W-:Y:S01]  /*2d20*/  FMUL R35, R39, R38.reuse ;  /* 0x0000002627237220 */ /* 0x080fe20000400000 */
[----:B------:R-:W-:Y:S02]  /*2d30*/  PRMT R39, R44, 0x7632, R39 ;  /* 0x000076322c277816 */ /* 0x000fe40000000027 */
[----:B------:R-:W-:Y:S02]  /*2d40*/  F2FP.BF16.F32.PACK_AB R33, R34, R191 ;  /* 0x000000bf2221723e */ /* 0x000fe400000010ff */
[----:B------:R-:W-:Y:S01]  /*2d50*/  F2FP.BF16.F32.PACK_AB R34, R188, R157 ;  /* 0x0000009dbc22723e */ /* 0x000fe200000010ff */
[----:B------:R-:W-:Y:S01]  /*2d60*/  IMAD.U32 R188, R39, 0x10000, RZ ;  /* 0x0001000027bc7824 */ /* 0x000fe200078e00ff */
[----:B------:R-:W-:Y:S01]  /*2d70*/  IADD3 R36, P6, R223, UR6, RZ ;  /* 0x00000006df247c10 */ /* 0x000fe2000ffde0ff */
[----:B------:R-:W-:Y:S01]  /*2d80*/  FMUL R190, R187, R38 ;  /* 0x00000026bbbe7220 */ /* 0x000fe20000400000 */
[----:B------:R-:W-:-:S02]  /*2d90*/  IMAD.U32 R186, R44, 0x10000, RZ ;  /* 0x000100002cba7824 */ /* 0x000fc400078e00ff */
[----:B------:R-:W-:Y:S01]  /*2da0*/  FMUL R157, R188, R188 ;  /* 0x000000bcbc9d7220 */ /* 0x000fe20000400000 */
[----:B------:R-:W-:Y:S01]  /*2db0*/  IADD3.X R37, R221, UR7, RZ, P6, !PT ;  /* 0x00000007dd257c10 */ /* 0x000fe2000b7fe4ff */
[----:B------:R-:W-:Y:S01]  /*2dc0*/  FMUL R189, R189, R38 ;  /* 0x00000026bdbd7220 */ /* 0x000fe20000400000 */
[----:B------:R-:W-:Y:S02]  /*2dd0*/  ISETP.NE.AND P6, PT, R222, RZ, PT ;  /* 0x000000ffde00720c */ /* 0x000fe40003fc5270 */
[----:B------:R-:W-:Y:S01]  /*2de0*/  F2FP.BF16.F32.PACK_AB R35, R190, R35 ;  /* 0x00000023be23723e */ /* 0x000fe200000010ff */
[----:B------:R-:W-:Y:S01]  /*2df0*/  FFMA R157, R186, R186, R157 ;  /* 0x000000baba9d7223 */ /* 0x000fe2000000009d */
[C---:B------:R-:W-:Y:S01]  /*2e00*/  PRMT R39, R45.reuse, 0x7632, R39 ;  /* 0x000076322d277816 */ /* 0x040fe20000000027 */
[----:B------:R-:W-:Y:S01]  /*2e10*/  ULDC.64 UR6, c[0x0][0x218] ;  /* 0x0000860000067ab9 */ /* 0x000fe20000000a00 */
[----:B------:R-:W-:Y:S02]  /*2e20*/  SHF.L.U32 R190, R45, 0x10, RZ ;  /* 0x000000102dbe7819 */ /* 0x000fe400000006ff */
[----:B------:R-:W-:Y:S01]  /*2e30*/  F2FP.BF16.F32.PACK_AB R32, R189, R32 ;  /* 0x00000020bd20723e */ /* 0x000fe200000010ff */
[----:B------:R-:W-:-:S02]  /*2e40*/  IMAD.U32 R192, R39, 0x10000, RZ ;  /* 0x0001000027c07824 */ /* 0x000fc400078e00ff */
[----:B------:R-:W-:Y:S01]  /*2e50*/  FFMA R157, R190, R190, R157 ;  /* 0x000000bebe9d7223 */ /* 0x000fe2000000009d */
[C---:B------:R-:W-:Y:S01]  /*2e60*/  PRMT R39, R46.reuse, 0x7632, R39 ;  /* 0x000076322e277816 */ /* 0x040fe20000000027 */
[----:B------:R-:W-:Y:S02]  /*2e70*/  IMAD.U32 R46, R46, 0x10000, RZ ;  /* 0x000100002e2e7824 */ /* 0x000fe400078e00ff */
[----:B------:R-:W-:Y:S01]  /*2e80*/  FFMA R157, R192, R192, R157 ;  /* 0x000000c0c09d7223 */ /* 0x000fe2000000009d */
[----:B------:R0:W-:Y:S03]  /*2e90*/  @P6 STG.E.128 desc[UR8][R158.64], R32 ;  /* 0x000000209e006986 */ /* 0x0001e6000c101d08 */
[----:B------:R-:W-:Y:S01]  /*2ea0*/  FFMA R157, R46, R46, R157 ;  /* 0x0000002e2e9d7223 */ /* 0x000fe2000000009d */
[----:B0-----:R-:W-:Y:S01]  /*2eb0*/  SHF.L.U32 R34, R39, 0x10, RZ ;  /* 0x0000001027227819 */ /* 0x001fe200000006ff */
[C---:B------:R-:W-:Y:S01]  /*2ec0*/  IMAD.U32 R158, R47.reuse, 0x10000, RZ ;  /* 0x000100002f9e7824 */ /* 0x040fe200078e00ff */
[----:B------:R-:W-:-:S03]  /*2ed0*/  PRMT R32, R47, 0x7632, R32 ;  /* 0x000076322f207816 */ /* 0x000fc60000000020 */
[----:B------:R-:W-:Y:S02]  /*2ee0*/  FFMA R157, R34, R34, R157 ;  /* 0x00000022229d7223 */ /* 0x000fe4000000009d */
[----:B------:R-:W-:Y:S02]  /*2ef0*/  IMAD.U32 R32, R32, 0x10000, RZ ;  /* 0x0001000020207824 */ /* 0x000fe400078e00ff */
        /* <DEDUP_REMOVED lines=22> */
[----:B------:R-:W-:Y:S01]  /*3060*/  FMUL R157, R34, R39 ;  /* 0x00000027229d7220 */ /* 0x000fe20000400000 */
[----:B------:R-:W-:-:S04]  /*3070*/  IADD3 R44, P6, R219, UR6, RZ ;  /* 0x00000006db2c7c10 */ /* 0x000fc8000ffde0ff */
[----:B------:R-:W-:Y:S02]  /*3080*/  F2FP.BF16.F32.PACK_AB R34, R157, R46 ;  /* 0x0000002e9d22723e */ /* 0x000fe400000010ff */
[----:B----4-:R-:W-:Y:S02]  /*3090*/  PRMT R46, R48, 0x7632, R46 ;  /* 0x00007632302e7816 */ /* 0x010fe4000000002e */
[----:B------:R-:W-:Y:S01]  /*30a0*/  IADD3.X R45, R218, UR7, RZ, P6, !PT ;  /* 0x00000007da2d7c10 */ /* 0x000fe2000b7fe4ff */
[-C--:B------:R-:W-:Y:S01]  /*30b0*/  FMUL R186, R186, R39.reuse ;  /* 0x00000027baba7220 */ /* 0x080fe20000400000 */
[----:B------:R-:W-:Y:S01]  /*30c0*/  SHF.L.U32 R157, R46, 0x10, RZ ;  /* 0x000000102e9d7819 */ /* 0x000fe200000006ff */
[-C--:B------:R-:W-:Y:S01]  /*30d0*/  FMUL R33, R188, R39.reuse ;  /* 0x00000027bc217220 */ /* 0x080fe20000400000 */
[----:B------:R-:W-:Y:S01]  /*30e0*/  ISETP.NE.AND P6, PT, R220, RZ, PT ;  /* 0x000000ffdc00720c */ /* 0x000fe20003fc5270 */
[----:B------:R-:W-:Y:S02]  /*30f0*/  IMAD.U32 R47, R48, 0x10000, RZ ;  /* 0x00010000302f7824 */ /* 0x000fe400078e00ff */
[-C--:B------:R-:W-:Y:S01]  /*3100*/  FMUL R190, R190, R39.reuse ;  /* 0x00000027bebe7220 */ /* 0x080fe20000400000 */
[----:B------:R-:W-:Y:S01]  /*3110*/  FMUL R35, R192, R39 ;  /* 0x00000027c0237220 */ /* 0x000fe20000400000 */
[----:B------:R-:W-:Y:S01]  /*3120*/  FMUL R48, R157, R157 ;  /* 0x0000009d9d307220 */ /* 0x000fe20000400000 */
[-C--:B------:R-:W-:Y:S01]  /*3130*/  FMUL R158, R158, R39.reuse ;  /* 0x000000279e9e7220 */ /* 0x080fe20000400000 */
[----:B------:R-:W-:Y:S01]  /*3140*/  FMUL R159, R32, R39 ;  /* 0x00000027209f7220 */ /* 0x000fe20000400000 */
[C---:B------:R-:W-:Y:S01]  /*3150*/  PRMT R46, R49.reuse, 0x7632, R46 ;  /* 0x00007632312e7816 */ /* 0x040fe2000000002e */
[----:B------:R-:W-:Y:S01]  /*3160*/  IMAD.U32 R49, R49, 0x10000, RZ ;  /* 0x0001000031317824 */ /* 0x000fe200078e00ff */
[----:B------:R-:W-:Y:S01]  /*3170*/  F2FP.BF16.F32.PACK_AB R32, R33, R186 ;  /* 0x000000ba2120723e */ /* 0x000fe200000010ff */
[----:B------:R-:W-:Y:S01]  /*3180*/  FFMA R48, R47, R47, R48 ;  /* 0x0000002f2f307223 */ /* 0x000fe20000000030 */
[----:B------:R-:W-:Y:S01]  /*3190*/  F2FP.BF16.F32.PACK_AB R33, R35, R190 ;  /* 0x000000be2321723e */ /* 0x000fe200000010ff */
[----:B------:R-:W-:Y:S01]  /*31a0*/  ULDC.64 UR6, c[0x0][0x218] ;  /* 0x0000860000067ab9 */ /* 0x000fe20000000a00 */
[----:B------:R-:W-:Y:S01]  /*31b0*/  F2FP.BF16.F32.PACK_AB R35, R159, R158 ;  /* 0x0000009e9f23723e */ /* 0x000fe200000010ff */
[----:B------:R-:W-:Y:S01]  /*31c0*/  FFMA R48, R49, R49, R48 ;  /* 0x0000003131307223 */ /* 0x000fe20000000030 */
[----:B------:R-:W-:-:S02]  /*31d0*/  SHF.L.U32 R159, R46, 0x10, RZ ;  /* 0x000000102e9f7819 */ /* 0x000fc400000006ff */
[C---:B------:R-:W-:Y:S01]  /*31e0*/  PRMT R46, R50.reuse, 0x7632, R46 ;  /* 0x00007632322e7816 */ /* 0x040fe2000000002e */
[----:B------:R0:W-:Y:S02]  /*31f0*/  @P6 STG.E.128 desc[UR8][R36.64], R32 ;  /* 0x0000002024006986 */ /* 0x0001e4000c101d08 */
[----:B------:R-:W-:Y:S01]  /*3200*/  FFMA R48, R159, R159, R48 ;  /* 0x0000009f9f307223 */ /* 0x000fe20000000030 */
[----:B0-----:R-:W-:Y:S02]  /*3210*/  IMAD.U32 R33, R50, 0x10000, RZ ;  /* 0x0001000032217824 */ /* 0x001fe400078e00ff */
[----:B------:R-:W-:Y:S02]  /*3220*/  IMAD.U32 R35, R46, 0x10000, RZ ;  /* 0x000100002e237824 */ /* 0x000fe400078e00ff */
[----:B------:R-:W-:Y:S01]  /*3230*/  FFMA R48, R33, R33, R48 ;  /* 0x0000002121307223 */ /* 0x000fe20000000030 */
[C---:B------:R-:W-:Y:S02]  /*3240*/  PRMT R32, R51.reuse, 0x7632, R32 ;  /* 0x0000763233207816 */ /* 0x040fe40000000020 */
[----:B------:R-:W-:Y:S01]  /*3250*/  SHF.L.U32 R51, R51, 0x10, RZ ;  /* 0x0000001033337819 */ /* 0x000fe200000006ff */
[----:B------:R-:W-:-:S02]  /*3260*/  FFMA R48, R35, R35, R48 ;  /* 0x0000002323307223 */ /* 0x000fc40000000030 */
        /* <DEDUP_REMOVED lines=12> */
[----:B------:R-:W-:Y:S01]  /*3330*/  IMAD.U32 R186, R55, 0x10000, RZ ;  /* 0x0001000037ba7824 */ /* 0x000fe200078e00ff */
[----:B------:R-:W-:Y:S02]  /*3340*/  ULDC UR5, c[0x0][0x228] ;  /* 0x00008a0000057ab9 */ /* 0x000fe40000000800 */
        /* <DEDUP_REMOVED lines=13> */
[----:B------:R-:W-:-:S03]  /*3420*/  FMUL R48, R35, R46 ;  /* 0x0000002e23307220 */ /* 0x000fc60000400000 */
[----:B------:R-:W-:Y:S02]  /*3430*/  F2FP.BF16.F32.PACK_AB R33, R34, R49 ;  /* 0x000000312221723e */ /* 0x000fe400000010ff */
[----:B------:R-:W-:Y:S02]  /*3440*/  F2FP.BF16.F32.PACK_AB R34, R48, R47 ;  /* 0x0000002f3022723e */ /* 0x000fe400000010ff */
[----:B------:R-:W-:Y:S02]  /*3450*/  PRMT R47, R52, 0x7632, R47 ;  /* 0x00007632342f7816 */ /* 0x000fe4000000002f */
[----:B------:R-:W-:-:S03]  /*3460*/  IADD3 R36, P6, R216, UR6, RZ ;  /* 0x00000006d8247c10 */ /* 0x000fc6000ffde0ff */
[----:B------:R-:W-:Y:S01]  /*3470*/  IMAD.U32 R48, R47, 0x10000, RZ ;  /* 0x000100002f307824 */ /* 0x000fe200078e00ff */
[----:B------:R-:W-:Y:S01]  /*3480*/  SHF.L.U32 R52, R52, 0x10, RZ ;  /* 0x0000001034347819 */ /* 0x000fe200000006ff */
[----:B------:R-:W-:Y:S01]  /*3490*/  FMUL R35, R51, R46 ;  /* 0x0000002e33237220 */ /* 0x000fe20000400000 */
[----:B------:R-:W-:Y:S01]  /*34a0*/  IADD3.X R37, R215, UR7, RZ, P6, !PT ;  /* 0x00000007d7257c10 */ /* 0x000fe2000b7fe4ff */
[----:B------:R-:W-:Y:S01]  /*34b0*/  FMUL R49, R48, R48 ;  /* 0x0000003030317220 */ /* 0x000fe20000400000 */
[----:B------:R-:W-:Y:S01]  /*34c0*/  ISETP.NE.AND P6, PT, R217, RZ, PT ;  /* 0x000000ffd900720c */ /* 0x000fe20003fc5270 */
[----:B------:R-:W-:Y:S01]  /*34d0*/  FMUL R158, R187, R46 ;  /* 0x0000002ebb9e7220 */ /* 0x000fe20000400000 */
[C---:B------:R-:W-:Y:S01]  /*34e0*/  PRMT R47, R53.reuse, 0x7632, R47 ;  /* 0x00007632352f7816 */ /* 0x040fe2000000002f */
[----:B------:R-:W-:Y:S02]  /*34f0*/  IMAD.U32 R50, R53, 0x10000, RZ ;  /* 0x0001000035327824 */ /* 0x000fe400078e00ff */
[----:B------:R-:W-:Y:S01]  /*3500*/  FFMA R49, R52, R52, R49 ;  /* 0x0000003434317223 */ /* 0x000fe20000000031 */
[----:B------:R-:W-:Y:S01]  /*3510*/  FMUL R157, R157, R46 ;  /* 0x0000002e9d9d7220 */ /* 0x000fe20000400000 */
[----:B------:R-:W-:Y:S01]  /*3520*/  F2FP.BF16.F32.PACK_AB R35, R158, R35 ;  /* 0x000000239e23723e */ /* 0x000fe200000010ff */
[----:B------:R-:W-:-:S02]  /*3530*/  IMAD.U32 R158, R47, 0x10000, RZ ;  /* 0x000100002f9e7824 */ /* 0x000fc400078e00ff */
[----:B------:R-:W-:Y:S01]  /*3540*/  FFMA R49, R50, R50, R49 ;  /* 0x0000003232317223 */ /* 0x000fe20000000031 */
[----:B------:R-:W-:Y:S01]  /*3550*/  PRMT R47, R54, 0x7632, R47 ;  /* 0x00007632362f7816 */ /* 0x000fe2000000002f */
[----:B------:R-:W-:Y:S01]  /*3560*/  ULDC.64 UR6, c[0x0][0x218] ;  /* 0x0000860000067ab9 */ /* 0x000fe20000000a00 */
[----:B------:R-:W-:Y:S01]  /*3570*/  F2FP.BF16.F32.PACK_AB R32, R157, R32 ;  /* 0x000000209d20723e */ /* 0x000fe200000010ff */
[----:B------:R-:W-:Y:S01]  /*3580*/  FFMA R49, R158, R158, R49 ;  /* 0x0000009e9e317223 */ /* 0x000fe20000000031 */
[----:B------:R-:W-:-:S03]  /*3590*/  SHF.L.U32 R54, R54, 0x10, RZ ;  /* 0x0000001036367819 */ /* 0x000fc600000006ff */
[----:B------:R0:W-:Y:S02]  /*35a0*/  @P6 STG.E.128 desc[UR8][R44.64], R32 ;  /* 0x000000202c006986 */ /* 0x0001e4000c101d08 */
[----:B------:R-:W-:Y:S01]  /*35b0*/  FFMA R49, R54, R54, R49 ;  /* 0x0000003636317223 */ /* 0x000fe20000000031 */
[----:B0-----:R-:W-:Y:S01]  /*35c0*/  IMAD.U32 R34, R47, 0x10000, RZ ;  /* 0x000100002f227824 */ /* 0x001fe200078e00ff */
[----:B------:R-:W-:-:S03]  /*35d0*/  PRMT R32, R55, 0x7632, R32 ;  /* 0x0000763237207816 */ /* 0x000fc60000000020 */
        /* <DEDUP_REMOVED lines=21> */
[----:B------:R-:W-:Y:S01]  /*3730*/  @!P5 FMUL R190, R190, 16777216 ;  /* 0x4b800000bebed820 */ /* 0x000fe20000400000 */
[----:B------:R-:W-:-:S03]  /*3740*/  IADD3 R44, P6, R213, UR6, RZ ;  /* 0x00000006d52c7c10 */ /* 0x000fc6000ffde0ff */
[----:B0-----:R-:W-:-:S04]  /*3750*/  FMUL R47, R47, R190 ;  /* 0x000000be2f2f7220 */ /* 0x001fc80000400000 */
[-C--:B------:R-:W-:Y:S01]  /*3760*/  FMUL R33, R48, R47.reuse ;  /* 0x0000002f30217220 */ /* 0x080fe20000400000 */
[----:B------:R-:W-:Y:S01]  /*3770*/  PRMT R48, R56, 0x7632, R48 ;  /* 0x0000763238307816 */ /* 0x000fe20000000030 */
[-C--:B------:R-:W-:Y:S01]  /*3780*/  FMUL R52, R52, R47.reuse ;  /* 0x0000002f34347220 */ /* 0x080fe20000400000 */
[-C--:B------:R-:W-:Y:S01]  /*3790*/  FMUL R50, R50, R47.reuse ;  /* 0x0000002f32327220 */ /* 0x080fe20000400000 */
[-C--:B------:R-:W-:Y:S01]  /*37a0*/  FMUL R35, R158, R47.reuse ;  /* 0x0000002f9e237220 */ /* 0x080fe20000400000 */
[-C--:B------:R-:W-:Y:S01]  /*37b0*/  FMUL R54, R54, R47.reuse ;  /* 0x0000002f36367220 */ /* 0x080fe20000400000 */
[-C--:B------:R-:W-:Y:S01]  /*37c0*/  FMUL R49, R34, R47.reuse ;  /* 0x0000002f22317220 */ /* 0x080fe20000400000 */
[----:B------:R-:W-:Y:S01]  /*37d0*/  IMAD.U32 R51, R48, 0x10000, RZ ;  /* 0x0001000030337824 */ /* 0x000fe200078e00ff */
[----:B------:R-:W-:Y:S01]  /*37e0*/  IADD3.X R45, R212, UR7, RZ, P6, !PT ;  /* 0x00000007d42d7c10 */ /* 0x000fe2000b7fe4ff */
[-C--:B------:R-:W-:Y:S01]  /*37f0*/  FMUL R53, R32, R47.reuse ;  /* 0x0000002f20357220 */ /* 0x080fe20000400000 */
[----:B------:R-:W-:Y:S01]  /*3800*/  ISETP.NE.AND P6, PT, R214, RZ, PT ;  /* 0x000000ffd600720c */ /* 0x000fe20003fc5270 */
[----:B------:R-:W-:Y:S01]  /*3810*/  FMUL R186, R186, R47 ;  /* 0x0000002fbaba7220 */ /* 0x000fe20000400000 */
[----:B------:R-:W-:Y:S01]  /*3820*/  F2FP.BF16.F32.PACK_AB R32, R33, R52 ;  /* 0x000000342120723e */ /* 0x000fe200000010ff */
[----:B------:R-:W-:Y:S01]  /*3830*/  ULDC.64 UR6, c[0x0][0x218] ;  /* 0x0000860000067ab9 */ /* 0x000fe20000000a00 */
[----:B------:R-:W-:Y:S01]  /*3840*/  F2FP.BF16.F32.PACK_AB R33, R35, R50 ;  /* 0x000000322321723e */ /* 0x000fe200000010ff */
[----:B------:R-:W-:Y:S01]  /*3850*/  FMUL R50, R51, R51 ;  /* 0x0000003333327220 */ /* 0x000fe20000400000 */
[----:B------:R-:W-:Y:S01]  /*3860*/  F2FP.BF16.F32.PACK_AB R34, R49, R54 ;  /* 0x000000363122723e */ /* 0x000fe200000010ff */
[----:B------:R-:W-:Y:S01]  /*3870*/  IMAD.U32 R49, R56, 0x10000, RZ ;  /* 0x0001000038317824 */ /* 0x000fe200078e00ff */
[----:B------:R-:W-:-:S02]  /*3880*/  PRMT R48, R57, 0x7632, R48 ;  /* 0x0000763239307816 */ /* 0x000fc40000000030 */
[----:B------:R-:W-:Y:S01]  /*3890*/  SHF.L.U32 R57, R57, 0x10, RZ ;  /* 0x0000001039397819 */ /* 0x000fe200000006ff */
[----:B------:R-:W-:Y:S01]  /*38a0*/  FFMA R50, R49, R49, R50 ;  /* 0x0000003131327223 */ /* 0x000fe20000000032 */
[----:B------:R-:W-:Y:S01]  /*38b0*/  F2FP.BF16.F32.PACK_AB R35, R53, R186 ;  /* 0x000000ba3523723e */ /* 0x000fe200000010ff */
[----:B------:R-:W-:Y:S02]  /*38c0*/  IMAD.U32 R53, R48, 0x10000, RZ ;  /* 0x0001000030357824 */ /* 0x000fe400078e00ff */
[----:B------:R-:W-:Y:S01]  /*38d0*/  FFMA R50, R57, R57, R50 ;  /* 0x0000003939327223 */ /* 0x000fe20000000032 */
[C---:B------:R-:W-:Y:S01]  /*38e0*/  PRMT R48, R58.reuse, 0x7632, R48 ;  /* 0x000076323a307816 */ /* 0x040fe20000000030 */
[----:B------:R0:W-:Y:S02]  /*38f0*/  @P6 STG.E.128 desc[UR8][R36.64], R32 ;  /* 0x0000002024006986 */ /* 0x0001e4000c101d08 */
[----:B------:R-:W-:Y:S01]  /*3900*/  FFMA R50, R53, R53, R50 ;  /* 0x0000003535327223 */ /* 0x000fe20000000032 */
[----:B0-----:R-:W-:Y:S01]  /*3910*/  IMAD.U32 R33, R58, 0x10000, RZ ;  /* 0x000100003a217824 */ /* 0x001fe200078e00ff */
[----:B------:R-:W-:-:S03]  /*3920*/  SHF.L.U32 R35, R48, 0x10, RZ ;  /* 0x0000001030237819 */ /* 0x000fc600000006ff */
[----:B------:R-:W-:Y:S01]  /*3930*/  FFMA R50, R33, R33, R50 ;  /* 0x0000002121327223 */ /* 0x000fe20000000032 */
[C---:B------:R-:W-:Y:S01]  /*3940*/  PRMT R32, R59.reuse, 0x7632, R32 ;  /* 0x000076323b207816 */ /* 0x040fe20000000020 */
[----:B------:R-:W-:Y:S02]  /*3950*/  IMAD.U32 R59, R59, 0x10000, RZ ;  /* 0x000100003b3b7824 */ /* 0x000fe400078e00ff */
        /* <DEDUP_REMOVED lines=13> */
[----:B------:R-:W-:Y:S01]  /*3a30*/  SHF.L.U32 R56, R63, 0x10, RZ ;  /* 0x000000103f387819 */ /* 0x000fe200000006ff */
        /* <DEDUP_REMOVED lines=17> */
[C---:B------:R-:W-:Y:S01]  /*3b50*/  PRMT R49, R60.reuse, 0x7632, R49 ;  /* 0x000076323c317816 */ /* 0x040fe20000000031 */
[----:B------:R-:W-:Y:S01]  /*3b60*/  FMUL R51, R51, R48 ;  /* 0x0000003033337220 */ /* 0x000fe20000400000 */
[----:B------:R-:W-:Y:S02]  /*3b70*/  IADD3 R36, P6, R209, UR6, RZ ;  /* 0x00000006d1247c10 */ /* 0x000fe4000ffde0ff */
[----:B------:R-:W-:Y:S01]  /*3b80*/  SHF.L.U32 R50, R49, 0x10, RZ ;  /* 0x0000001031327819 */ /* 0x000fe200000006ff */
[----:B------:R-:W-:Y:S01]  /*3b90*/  IMAD.U32 R60, R60, 0x10000, RZ ;  /* 0x000100003c3c7824 */ /* 0x000fe200078e00ff */
[----:B------:R-:W-:Y:S01]  /*3ba0*/  F2FP.BF16.F32.PACK_AB R32, R51, R32 ;  /* 0x000000203320723e */ /* 0x000fe200000010ff */
[----:B------:R-:W-:Y:S01]  /*3bb0*/  FMUL R35, R59, R48 ;  /* 0x000000303b237220 */ /* 0x000fe20000400000 */
[----:B------:R-:W-:Y:S01]  /*3bc0*/  IADD3.X R37, R210, UR7, RZ, P6, !PT ;  /* 0x00000007d2257c10 */ /* 0x000fe2000b7fe4ff */
[----:B------:R-:W-:Y:S01]  /*3bd0*/  FMUL R51, R50, R50 ;  /* 0x0000003232337220 */ /* 0x000fe20000400000 */
[----:B------:R-:W-:Y:S01]  /*3be0*/  FMUL R54, R55, R48 ;  /* 0x0000003037367220 */ /* 0x000fe20000400000 */
[----:B------:R-:W-:Y:S01]  /*3bf0*/  ISETP.NE.AND P6, PT, R211, RZ, PT ;  /* 0x000000ffd300720c */ /* 0x000fe20003fc5270 */
[C---:B------:R-:W-:Y:S01]  /*3c00*/  IMAD.U32 R52, R61.reuse, 0x10000, RZ ;  /* 0x000100003d347824 */ /* 0x040fe200078e00ff */
[----:B------:R-:W-:Y:S01]  /*3c10*/  PRMT R49, R61, 0x7632, R49 ;  /* 0x000076323d317816 */ /* 0x000fe20000000031 */
[----:B------:R-:W-:Y:S01]  /*3c20*/  FFMA R51, R60, R60, R51 ;  /* 0x0000003c3c337223 */ /* 0x000fe20000000033 */
[----:B------:R-:W-:Y:S01]  /*3c30*/  F2FP.BF16.F32.PACK_AB R35, R54, R35 ;  /* 0x000000233623723e */ /* 0x000fe200000010ff */
[----:B------:R-:W-:Y:S01]  /*3c40*/  ULDC.64 UR6, c[0x0][0x218] ;  /* 0x0000860000067ab9 */ /* 0x000fe20000000a00 */
[----:B------:R-:W-:Y:S01]  /*3c50*/  SHF.L.U32 R54, R49, 0x10, RZ ;  /* 0x0000001031367819 */ /* 0x000fe200000006ff */
[----:B------:R-:W-:Y:S01]  /*3c60*/  FFMA R51, R52, R52, R51 ;  /* 0x0000003434337223 */ /* 0x000fe20000000033 */
[C---:B------:R-:W-:Y:S01]  /*3c70*/  PRMT R49, R62.reuse, 0x7632, R49 ;  /* 0x000076323e317816 */ /* 0x040fe20000000031 */
[----:B------:R-:W-:-:S02]  /*3c80*/  IMAD.U32 R62, R62, 0x10000, RZ ;  /* 0x000100003e3e7824 */ /* 0x000fc400078e00ff */
[----:B------:R-:W-:Y:S02]  /*3c90*/  FFMA R51, R54, R54, R51 ;  /* 0x0000003636337223 */ /* 0x000fe40000000033 */
[----:B------:R0:W-:Y:S02]  /*3ca0*/  @P6 STG.E.128 desc[UR8][R44.64], R32 ;  /* 0x000000202c006986 */ /* 0x0001e4000c101d08 */
[----:B------:R-:W-:Y:S01]  /*3cb0*/  FFMA R51, R62, R62, R51 ;  /* 0x0000003e3e337223 */ /* 0x000fe20000000033 */
[----:B0-----:R-:W-:Y:S01]  /*3cc0*/  IMAD.U32 R34, R49, 0x10000, RZ ;  /* 0x0001000031227824 */ /* 0x001fe200078e00ff */
        /* <DEDUP_REMOVED lines=32> */
[----:B------:R-:W-:Y:S01]  /*3ed0*/  IADD3.X R45, R206, UR7, RZ, P6, !PT ;  /* 0x00000007ce2d7c10 */ /* 0x000fe2000b7fe4ff */
[----:B------:R-:W-:Y:S01]  /*3ee0*/  IMAD.U32 R53, R50, 0x10000, RZ ;  /* 0x0001000032357824 */ /* 0x000fe200078e00ff */
[----:B------:R-:W-:Y:S01]  /*3ef0*/  ISETP.NE.AND P6, PT, R208, RZ, PT ;  /* 0x000000ffd000720c */ /* 0x000fe20003fc5270 */
[-C--:B------:R-:W-:Y:S01]  /*3f00*/  FMUL R55, R32, R49.reuse ;  /* 0x0000003120377220 */ /* 0x080fe20000400000 */
[----:B------:R-:W-:Y:S01]  /*3f10*/  F2FP.BF16.F32.PACK_AB R32, R33, R60 ;  /* 0x0000003c2120723e */ /* 0x000fe200000010ff */
[----:B------:R-:W-:Y:S01]  /*3f20*/  FMUL R56, R56, R49 ;  /* 0x0000003138387220 */ /* 0x000fe20000400000 */
[----:B------:R-:W-:Y:S01]  /*3f30*/  F2FP.BF16.F32.PACK_AB R34, R51, R62 ;  /* 0x0000003e3322723e */ /* 0x000fe200000010ff */
[----:B------:R-:W-:Y:S01]  /*3f40*/  ULDC.64 UR6, c[0x0][0x218] ;  /* 0x0000860000067ab9 */ /* 0x000fe20000000a00 */
[----:B------:R-:W-:Y:S01]  /*3f50*/  F2FP.BF16.F32.PACK_AB R33, R35, R52 ;  /* 0x000000342321723e */ /* 0x000fe200000010ff */
[----:B------:R-:W-:Y:S01]  /*3f60*/  FMUL R52, R53, R53 ;  /* 0x0000003535347220 */ /* 0x000fe20000400000 */
[----:B------:R-:W-:-:S02]  /*3f70*/  SHF.L.U32 R51, R64, 0x10, RZ ;  /* 0x0000001040337819 */ /* 0x000fc400000006ff */
[C---:B------:R-:W-:Y:S01]  /*3f80*/  PRMT R50, R65.reuse, 0x7632, R50 ;  /* 0x0000763241327816 */ /* 0x040fe20000000032 */
[----:B------:R-:W-:Y:S01]  /*3f90*/  IMAD.U32 R65, R65, 0x10000, RZ ;  /* 0x0001000041417824 */ /* 0x000fe200078e00ff */
[----:B------:R-:W-:Y:S01]  /*3fa0*/  F2FP.BF16.F32.PACK_AB R35, R55, R56 ;  /* 0x000000383723723e */ /* 0x000fe200000010ff */
[----:B------:R-:W-:Y:S02]  /*3fb0*/  FFMA R52, R51, R51, R52 ;  /* 0x0000003333347223 */ /* 0x000fe40000000034 */
[----:B------:R-:W-:Y:S02]  /*3fc0*/  IMAD.U32 R55, R50, 0x10000, RZ ;  /* 0x0001000032377824 */ /* 0x000fe400078e00ff */
[----:B------:R-:W-:Y:S01]  /*3fd0*/  FFMA R52, R65, R65, R52 ;  /* 0x0000004141347223 */ /* 0x000fe20000000034 */
[----:B------:R0:W-:Y:S01]  /*3fe0*/  @P6 STG.E.128 desc[UR8][R36.64], R32 ;  /* 0x0000002024006986 */ /* 0x0001e2000c101d08 */
[C---:B------:R-:W-:Y:S02]  /*3ff0*/  PRMT R50, R66.reuse, 0x7632, R50 ;  /* 0x0000763242327816 */ /* 0x040fe40000000032 */
[----:B------:R-:W-:Y:S01]  /*4000*/  FFMA R52, R55, R55, R52 ;  /* 0x0000003737347223 */ /* 0x000fe20000000034 */
[----:B0-----:R-:W-:-:S02]  /*4010*/  SHF.L.U32 R33, R66, 0x10, RZ ;  /* 0x0000001042217819 */ /* 0x001fc400000006ff */
[----:B------:R-:W-:Y:S01]  /*4020*/  IMAD.U32 R35, R50, 0x10000, RZ ;  /* 0x0001000032237824 */ /* 0x000fe200078e00ff */
[----:B------:R-:W-:Y:S02]  /*4030*/  PRMT R32, R67, 0x7632, R32 ;  /* 0x0000763243207816 */ /* 0x000fe40000000020 */
        /* <DEDUP_REMOVED lines=32> */
[----:B------:R-:W-:Y:S01]  /*4240*/  PRMT R51, R68, 0x7632, R51 ;  /* 0x0000763244337816 */ /* 0x000fe20000000033 */
[----:B------:R-:W-:Y:S01]  /*4250*/  FMUL R53, R53, R50 ;  /* 0x0000003235357220 */ /* 0x000fe20000400000 */
[----:B------:R-:W-:-:S03]  /*4260*/  IADD3 R36, P6, R204, UR6, RZ ;  /* 0x00000006cc247c10 */ /* 0x000fc6000ffde0ff */
[----:B------:R-:W-:Y:S01]  /*4270*/  IMAD.U32 R55, R51, 0x10000, RZ ;  /* 0x0001000033377824 */ /* 0x000fe200078e00ff */
[----:B------:R-:W-:Y:S01]  /*4280*/  IADD3.X R37, R203, UR7, RZ, P6, !PT ;  /* 0x00000007cb257c10 */ /* 0x000fe2000b7fe4ff */
[----:B------:R-:W-:Y:S01]  /*4290*/  FMUL R35, R67, R50 ;  /* 0x0000003243237220 */ /* 0x000fe20000400000 */
[----:B------:R-:W-:Y:S01]  /*42a0*/  ISETP.NE.AND P6, PT, R205, RZ, PT ;  /* 0x000000ffcd00720c */ /* 0x000fe20003fc5270 */
[----:B------:R-:W-:Y:S01]  /*42b0*/  FMUL R52, R55, R55 ;  /* 0x0000003737347220 */ /* 0x000fe20000400000 */
[----:B------:R-:W-:Y:S01]  /*42c0*/  F2FP.BF16.F32.PACK_AB R32, R53, R32 ;  /* 0x000000203520723e */ /* 0x000fe200000010ff */
[----:B------:R-:W-:Y:S02]  /*42d0*/  IMAD.U32 R53, R68, 0x10000, RZ ;  /* 0x0001000044357824 */ /* 0x000fe400078e00ff */
[----:B------:R-:W-:Y:S01]  /*42e0*/  FMUL R56, R57, R50 ;  /* 0x0000003239387220 */ /* 0x000fe20000400000 */
[C---:B------:R-:W-:Y:S01]  /*42f0*/  PRMT R51, R69.reuse, 0x7632, R51 ;  /* 0x0000763245337816 */ /* 0x040fe20000000033 */
[----:B------:R-:W-:Y:S01]  /*4300*/  ULDC.64 UR6, c[0x0][0x218] ;  /* 0x0000860000067ab9 */ /* 0x000fe20000000a00 */
[----:B------:R-:W-:Y:S01]  /*4310*/  SHF.L.U32 R69, R69, 0x10, RZ ;  /* 0x0000001045457819 */ /* 0x000fe200000006ff */
[----:B------:R-:W-:Y:S01]  /*4320*/  FFMA R52, R53, R53, R52 ;  /* 0x0000003535347223 */ /* 0x000fe20000000034 */
[----:B------:R-:W-:Y:S01]  /*4330*/  F2FP.BF16.F32.PACK_AB R35, R56, R35 ;  /* 0x000000233823723e */ /* 0x000fe200000010ff */
[----:B------:R-:W-:-:S02]  /*4340*/  IMAD.U32 R57, R51, 0x10000, RZ ;  /* 0x0001000033397824 */ /* 0x000fc400078e00ff */
[----:B------:R-:W-:Y:S01]  /*4350*/  FFMA R52, R69, R69, R52 ;  /* 0x0000004545347223 */ /* 0x000fe20000000034 */
[C---:B------:R-:W-:Y:S01]  /*4360*/  PRMT R51, R70.reuse, 0x7632, R51 ;  /* 0x0000763246337816 */ /* 0x040fe20000000033 */
[----:B------:R0:W-:Y:S02]  /*4370*/  @P6 STG.E.128 desc[UR8][R44.64], R32 ;  /* 0x000000202c006986 */ /* 0x0001e4000c101d08 */
[----:B------:R-:W-:Y:S01]  /*4380*/  FFMA R52, R57, R57, R52 ;  /* 0x0000003939347223 */ /* 0x000fe20000000034 */
[----:B------:R-:W-:Y:S01]  /*4390*/  SHF.L.U32 R51, R51, 0x10, RZ ;  /* 0x0000001033337819 */ /* 0x000fe200000006ff */
[----:B0-----:R-:W-:Y:S01]  /*43a0*/  IMAD.U32 R33, R70, 0x10000, RZ ;  /* 0x0001000046217824 */ /* 0x001fe200078e00ff */
[----:B------:R-:W-:-:S03]  /*43b0*/  PRMT R32, R71, 0x7632, R32 ;  /* 0x0000763247207816 */ /* 0x000fc60000000020 */
[----:B------:R-:W-:Y:S01]  /*43c0*/  FFMA R52, R33, R33, R52 ;  /* 0x0000002121347223 */ /* 0x000fe20000000034 */
[----:B------:R-:W-:-:S03]  /*43d0*/  IMAD.U32 R71, R71, 0x10000, RZ ;  /* 0x0001000047477824 */ /* 0x000fc600078e00ff */
        /* <DEDUP_REMOVED lines=28> */
[----:B------:R-:W-:Y:S01]  /*45a0*/  FMUL R55, R55, R44 ;  /* 0x0000002c37377220 */ /* 0x000fe20000400000 */
[----:B------:R-:W-:Y:S02]  /*45b0*/  F2FP.BF16.F32.PACK_AB R33, R34, R69 ;  /* 0x000000452221723e */ /* 0x000fe400000010ff */
[----:B------:R-:W-:Y:S02]  /*45c0*/  F2FP.BF16.F32.PACK_AB R34, R52, R45 ;  /* 0x0000002d3422723e */ /* 0x000fe400000010ff */
[----:B------:R-:W-:-:S02]  /*45d0*/  PRMT R45, R72, 0x7632, R45 ;  /* 0x00007632482d7816 */ /* 0x000fc4000000002d */
[----:B------:R-:W-:Y:S02]  /*45e0*/  IADD3 R200, P6, R200, UR6, RZ ;  /* 0x00000006c8c87c10 */ /* 0x000fe4000ffde0ff */
[----:B------:R-:W-:Y:S02]  /*45f0*/  F2FP.BF16.F32.PACK_AB R32, R55, R32 ;  /* 0x000000203720723e */ /* 0x000fe400000010ff */
[----:B------:R-:W-:Y:S02]  /*4600*/  SHF.L.U32 R55, R45, 0x10, RZ ;  /* 0x000000102d377819 */ /* 0x000fe400000006ff */
[----:B------:R-:W-:Y:S01]  /*4610*/  IADD3.X R201, R201, UR7, RZ, P6, !PT ;  /* 0x00000007c9c97c10 */ /* 0x000fe2000b7fe4ff */
[----:B------:R-:W-:Y:S01]  /*4620*/  IMAD.U32 R51, R72, 0x10000, RZ ;  /* 0x0001000048337824 */ /* 0x000fe200078e00ff */
[----:B------:R-:W-:Y:S01]  /*4630*/  ISETP.NE.AND P6, PT, R202, RZ, PT ;  /* 0x000000ffca00720c */ /* 0x000fe20003fc5270 */
[----:B------:R-:W-:Y:S01]  /*4640*/  FMUL R52, R55, R55 ;  /* 0x0000003737347220 */ /* 0x000fe20000400000 */
[-C--:B------:R-:W-:Y:S01]  /*4650*/  FMUL R71, R71, R44.reuse ;  /* 0x0000002c47477220 */ /* 0x080fe20000400000 */
[----:B------:R-:W-:Y:S01]  /*4660*/  FMUL R56, R35, R44 ;  /* 0x0000002c23387220 */ /* 0x000fe20000400000 */
[C---:B------:R-:W-:Y:S01]  /*4670*/  PRMT R45, R73.reuse, 0x7632, R45 ;  /* 0x00007632492d7816 */ /* 0x040fe2000000002d */
[----:B------:R-:W-:-:S02]  /*4680*/  IMAD.U32 R73, R73, 0x10000, RZ ;  /* 0x0001000049497824 */ /* 0x000fc400078e00ff */
[----:B------:R-:W-:Y:S01]  /*4690*/  FFMA R52, R51, R51, R52 ;  /* 0x0000003333347223 */ /* 0x000fe20000000034 */
[----:B------:R-:W-:Y:S01]  /*46a0*/  ULDC.64 UR6, c[0x0][0x218] ;  /* 0x0000860000067ab9 */ /* 0x000fe20000000a00 */
[----:B------:R-:W-:Y:S02]  /*46b0*/  F2FP.BF16.F32.PACK_AB R35, R56, R71 ;  /* 0x000000473823723e */ /* 0x000fe400000010ff */
[----:B------:R-:W-:Y:S01]  /*46c0*/  SHF.L.U32 R57, R45, 0x10, RZ ;  /* 0x000000102d397819 */ /* 0x000fe200000006ff */
[----:B------:R-:W-:Y:S01]  /*46d0*/  FFMA R52, R73, R73, R52 ;  /* 0x0000004949347223 */ /* 0x000fe20000000034 */
[----:B------:R-:W-:Y:S01]  /*46e0*/  PRMT R45, R74, 0x7632, R45 ;  /* 0x000076324a2d7816 */ /* 0x000fe2000000002d */
[----:B------:R0:W-:Y:S02]  /*46f0*/  @P6 STG.E.128 desc[UR8][R36.64], R32 ;  /* 0x0000002024006986 */ /* 0x0001e4000c101d08 */
[----:B------:R-:W-:Y:S02]  /*4700*/  FFMA R52, R57, R57, R52 ;  /* 0x0000003939347223 */ /* 0x000fe40000000034 */
[----:B------:R-:W-:-:S02]  /*4710*/  IMAD.U32 R45, R45, 0x10000, RZ ;  /* 0x000100002d2d7824 */ /* 0x000fc400078e00ff */
[----:B0-----:R-:W-:Y:S01]  /*4720*/  IMAD.U32 R33, R74, 0x10000, RZ ;  /* 0x000100004a217824 */ /* 0x001fe200078e00ff */
[----:B------:R-:W-:-:S03]  /*4730*/  PRMT R32, R75, 0x7632, R32 ;  /* 0x000076324b207816 */ /* 0x000fc60000000020 */
[----:B------:R-:W-:Y:S01]  /*4740*/  FFMA R52, R33, R33, R52 ;  /* 0x0000002121347223 */ /* 0x000fe20000000034 */
[----:B------:R-:W-:-:S03]  /*4750*/  SHF.L.U32 R75, R75, 0x10, RZ ;  /* 0x000000104b4b7819 */ /* 0x000fc600000006ff */
        /* <DEDUP_REMOVED lines=19> */
[----:B------:R-:W-:-:S06]  /*4890*/  @!P5 FMUL R54, R54, 16777216 ;  /* 0x4b8000003636d820 */ /* 0x000fcc0000400000 */
        /* <DEDUP_REMOVED lines=10> */
[C---:B------:R-:W-:Y:S01]  /*4940*/  PRMT R37, R76.reuse, 0x7632, R37 ;  /* 0x000076324c257816 */ /* 0x040fe20000000025 */
[-C--:B------:R-:W-:Y:S01]  /*4950*/  FMUL R75, R75, R36.reuse ;  /* 0x000000244b4b7220 */ /* 0x080fe20000400000 */
[----:B------:R-:W-:Y:S01]  /*4960*/  IADD3 R52, P6, R197, UR6, RZ ;  /* 0x00000006c5347c10 */ /* 0x000fe2000ffde0ff */
[----:B------:R-:W-:Y:S02]  /*4970*/  FMUL R58, R35, R36 ;  /* 0x00000024233a7220 */ /* 0x000fe40000400000 */
[----:B------:R-:W-:Y:S01]  /*4980*/  IMAD.U32 R56, R37, 0x10000, RZ ;  /* 0x0001000025387824 */ /* 0x000fe200078e00ff */
[----:B------:R-:W-:-:S02]  /*4990*/  SHF.L.U32 R76, R76, 0x10, RZ ;  /* 0x000000104c4c7819 */ /* 0x000fc400000006ff */
[----:B------:R-:W-:Y:S01]  /*49a0*/  IADD3.X R53, R198, UR7, RZ, P6, !PT ;  /* 0x00000007c6357c10 */ /* 0x000fe2000b7fe4ff */
[----:B------:R-:W-:Y:S01]  /*49b0*/  FMUL R45, R56, R56 ;  /* 0x00000038382d7220 */ /* 0x000fe20000400000 */
[----:B------:R-:W-:Y:S01]  /*49c0*/  ISETP.NE.AND P6, PT, R199, RZ, PT ;  /* 0x000000ffc700720c */ /* 0x000fe20003fc5270 */
[----:B------:R-:W-:Y:S01]  /*49d0*/  FMUL R32, R51, R36 ;  /* 0x0000002433207220 */ /* 0x000fe20000400000 */
[----:B------:R-:W-:Y:S01]  /*49e0*/  F2FP.BF16.F32.PACK_AB R35, R58, R75 ;  /* 0x0000004b3a23723e */ /* 0x000fe200000010ff */
[C---:B------:R-:W-:Y:S01]  /*49f0*/  IMAD.U32 R58, R77.reuse, 0x10000, RZ ;  /* 0x000100004d3a7824 */ /* 0x040fe200078e00ff */
[----:B------:R-:W-:Y:S01]  /*4a00*/  PRMT R37, R77, 0x7632, R37 ;  /* 0x000076324d257816 */ /* 0x000fe20000000025 */
[----:B------:R-:W-:Y:S01]  /*4a10*/  FFMA R45, R76, R76, R45 ;  /* 0x0000004c4c2d7223 */ /* 0x000fe2000000002d */
[----:B------:R-:W-:Y:S01]  /*4a20*/  FMUL R55, R55, R36 ;  /* 0x0000002437377220 */ /* 0x000fe20000400000 */
[----:B------:R-:W-:Y:S02]  /*4a30*/  ULDC.64 UR6, c[0x0][0x218] ;  /* 0x0000860000067ab9 */ /* 0x000fe40000000a00 */
[----:B------:R-:W-:-:S02]  /*4a40*/  IMAD.U32 R60, R37, 0x10000, RZ ;  /* 0x00010000253c7824 */ /* 0x000fc400078e00ff */
[----:B------:R-:W-:Y:S01]  /*4a50*/  FFMA R45, R58, R58, R45 ;  /* 0x0000003a3a2d7223 */ /* 0x000fe2000000002d */
[----:B------:R-:W-:Y:S02]  /*4a60*/  F2FP.BF16.F32.PACK_AB R32, R55, R32 ;  /* 0x000000203720723e */ /* 0x000fe400000010ff */
[----:B------:R-:W-:Y:S01]  /*4a70*/  PRMT R37, R78, 0x7632, R37 ;  /* 0x000076324e257816 */ /* 0x000fe20000000025 */
[----:B------:R-:W-:Y:S01]  /*4a80*/  FFMA R45, R60, R60, R45 ;  /* 0x0000003c3c2d7223 */ /* 0x000fe2000000002d */
[----:B------:R-:W-:Y:S01]  /*4a90*/  SHF.L.U32 R78, R78, 0x10, RZ ;  /* 0x000000104e4e7819 */ /* 0x000fe200000006ff */
[----:B------:R0:W-:Y:S04]  /*4aa0*/  @P6 STG.E.128 desc[UR8][R200.64], R32 ;  /* 0x00000020c8006986 */ /* 0x0001e8000c101d08 */
        /* <DEDUP_REMOVED lines=27> */
[----:B------:R-:W-:-:S05]  /*4c60*/  FMUL R45, R34, R37 ;  /* 0x00000025222d7220 */ /* 0x000fca0000400000 */
[----:B------:R-:W-:Y:S02]  /*4c70*/  F2FP.BF16.F32.PACK_AB R34, R45, R78 ;  /* 0x0000004e2d22723e */ /* 0x000fe400000010ff */
[----:B------:R-:W-:Y:S01]  /*4c80*/  PRMT R45, R80, 0x7632, R45 ;  /* 0x00007632502d7816 */ /* 0x000fe2000000002d */
[-C--:B------:R-:W-:Y:S01]  /*4c90*/  FMUL R33, R56, R37.reuse ;  /* 0x0000002538217220 */ /* 0x080fe20000400000 */
[----:B------:R-:W-:Y:S01]  /*4ca0*/  IADD3 R54, P6, R195, UR6, RZ ;  /* 0x00000006c3367c10 */ /* 0x000fe2000ffde0ff */
[-C--:B------:R-:W-:Y:S01]  /*4cb0*/  FMUL R76, R76, R37.reuse ;  /* 0x000000254c4c7220 */ /* 0x080fe20000400000 */
[-C--:B------:R-:W-:Y:S01]  /*4cc0*/  FMUL R58, R58, R37.reuse ;  /* 0x000000253a3a7220 */ /* 0x080fe20000400000 */
[----:B------:R-:W-:Y:S02]  /*4cd0*/  IMAD.U32 R56, R45, 0x10000, RZ ;  /* 0x000100002d387824 */ /* 0x000fe400078e00ff */
[-C--:B------:R-:W-:Y:S01]  /*4ce0*/  FMUL R35, R60, R37.reuse ;  /* 0x000000253c237220 */ /* 0x080fe20000400000 */
[----:B------:R-:W-:Y:S01]  /*4cf0*/  IADD3.X R55, R194, UR7, RZ, P6, !PT ;  /* 0x00000007c2377c10 */ /* 0x000fe2000b7fe4ff */
[----:B------:R-:W-:Y:S01]  /*4d00*/  FMUL R57, R32, R37 ;  /* 0x0000002520397220 */ /* 0x000fe20000400000 */
[----:B------:R-:W-:-:S02]  /*4d10*/  IMAD.U32 R80, R80, 0x10000, RZ ;  /* 0x0001000050507824 */ /* 0x000fc400078e00ff */
[----:B------:R-:W-:Y:S01]  /*4d20*/  FMUL R51, R56, R56 ;  /* 0x0000003838337220 */ /* 0x000fe20000400000 */
[----:B------:R-:W-:Y:S01]  /*4d30*/  ISETP.NE.AND P6, PT, R196, RZ, PT ;  /* 0x000000ffc400720c */ /* 0x000fe20003fc5270 */
[----:B------:R-:W-:Y:S01]  /*4d40*/  FMUL R62, R62, R37 ;  /* 0x000000253e3e7220 */ /* 0x000fe20000400000 */
[----:B------:R-:W-:Y:S01]  /*4d50*/  F2FP.BF16.F32.PACK_AB R32, R33, R76 ;  /* 0x0000004c2120723e */ /* 0x000fe200000010ff */
[----:B------:R-:W-:Y:S01]  /*4d60*/  ULDC.64 UR6, c[0x0][0x218] ;  /* 0x0000860000067ab9 */ /* 0x000fe20000000a00 */
[----:B------:R-:W-:Y:S01]  /*4d70*/  F2FP.BF16.F32.PACK_AB R33, R35, R58 ;  /* 0x0000003a2321723e */ /* 0x000fe200000010ff */
[----:B------:R-:W-:Y:S01]  /*4d80*/  FFMA R51, R80, R80, R51 ;  /* 0x0000005050337223 */ /* 0x000fe20000000033 */
[C---:B------:R-:W-:Y:S02]  /*4d90*/  PRMT R45, R81.reuse, 0x7632, R45 ;  /* 0x00007632512d7816 */ /* 0x040fe4000000002d */
        /* <DEDUP_REMOVED lines=9> */
[----:B------:R-:W-:Y:S01]  /*4e30*/  IMAD.U32 R62, R83, 0x10000, RZ ;  /* 0x00010000533e7824 */ /* 0x000fe200078e00ff */
[----:B0-----:R-:W-:-:S02]  /*4e40*/  SHF.L.U32 R34, R45, 0x10, RZ ;  /* 0x000000102d227819 */ /* 0x001fc400000006ff */
        /* <DEDUP_REMOVED lines=26> */
[----:B------:R-:W-:-:S04]  /*4ff0*/  FMUL R33, R56, R45 ;  /* 0x0000002d38217220 */ /* 0x000fc80000400000 */
[----:B------:R-:W-:Y:S02]  /*5000*/  F2FP.BF16.F32.PACK_AB R34, R51, R82 ;  /* 0x000000523322723e */ /* 0x000fe400000010ff */
[----:B------:R-:W-:Y:S01]  /*5010*/  PRMT R51, R84, 0x7632, R51 ;  /* 0x0000763254337816 */ /* 0x000fe20000000033 */
[-C--:B------:R-:W-:Y:S01]  /*5020*/  FMUL R80, R80, R45.reuse ;  /* 0x0000002d50507220 */ /* 0x080fe20000400000 */
[----:B------:R-:W-:Y:S02]  /*5030*/  IADD3 R52, P6, R183, UR6, RZ ;  /* 0x00000006b7347c10 */ /* 0x000fe4000ffde0ff */
[----:B------:R-:W-:Y:S01]  /*5040*/  SHF.L.U32 R56, R51, 0x10, RZ ;  /* 0x0000001033387819 */ /* 0x000fe200000006ff */
[-C--:B------:R-:W-:Y:S01]  /*5050*/  FMUL R58, R58, R45.reuse ;  /* 0x0000002d3a3a7220 */ /* 0x080fe20000400000 */
[-C--:B------:R-:W-:Y:S01]  /*5060*/  FMUL R35, R60, R45.reuse ;  /* 0x0000002d3c237220 */ /* 0x080fe20000400000 */
[----:B------:R-:W-:Y:S01]  /*5070*/  IMAD.U32 R84, R84, 0x10000, RZ ;  /* 0x0001000054547824 */ /* 0x000fe200078e00ff */
[----:B------:R-:W-:Y:S01]  /*5080*/  IADD3.X R53, R184, UR7, RZ, P6, !PT ;  /* 0x00000007b8357c10 */ /* 0x000fe2000b7fe4ff */
[----:B------:R-:W-:Y:S01]  /*5090*/  FMUL R57, R56, R56 ;  /* 0x0000003838397220 */ /* 0x000fe20000400000 */
[-C--:B------:R-:W-:Y:S01]  /*50a0*/  FMUL R59, R32, R45.reuse ;  /* 0x0000002d203b7220 */ /* 0x080fe20000400000 */
[----:B------:R-:W-:Y:S01]  /*50b0*/  ISETP.NE.AND P6, PT, R185, RZ, PT ;  /* 0x000000ffb900720c */ /* 0x000fe20003fc5270 */
[----:B------:R-:W-:Y:S01]  /*50c0*/  FMUL R62, R62, R45 ;  /* 0x0000002d3e3e7220 */ /* 0x000fe20000400000 */
[----:B------:R-:W-:Y:S01]  /*50d0*/  F2FP.BF16.F32.PACK_AB R32, R33, R80 ;  /* 0x000000502120723e */ /* 0x000fe200000010ff */
[----:B------:R-:W-:Y:S01]  /*50e0*/  FFMA R57, R84, R84, R57 ;  /* 0x0000005454397223 */ /* 0x000fe20000000039 */
[----:B------:R-:W-:Y:S01]  /*50f0*/  F2FP.BF16.F32.PACK_AB R33, R35, R58 ;  /* 0x0000003a2321723e */ /* 0x000fe200000010ff */
[C---:B------:R-:W-:Y:S01]  /*5100*/  IMAD.U32 R58, R85.reuse, 0x10000, RZ ;  /* 0x00010000553a7824 */ /* 0x040fe200078e00ff */
[----:B------:R-:W-:Y:S01]  /*5110*/  PRMT R51, R85, 0x7632, R51 ;  /* 0x0000763255337816 */ /* 0x000fe20000000033 */
[----:B------:R-:W-:-:S02]  /*5120*/  ULDC.64 UR6, c[0x0][0x218] ;  /* 0x0000860000067ab9 */ /* 0x000fc40000000a00 */
[----:B------:R-:W-:Y:S01]  /*5130*/  FFMA R57, R58, R58, R57 ;  /* 0x0000003a3a397223 */ /* 0x000fe20000000039 */
[----:B------:R-:W-:Y:S02]  /*5140*/  SHF.L.U32 R60, R51, 0x10, RZ ;  /* 0x00000010333c7819 */ /* 0x000fe400000006ff */
[----:B------:R-:W-:Y:S02]  /*5150*/  F2FP.BF16.F32.PACK_AB R35, R59, R62 ;  /* 0x0000003e3b23723e */ /* 0x000fe400000010ff */
[C---:B------:R-:W-:Y:S01]  /*5160*/  PRMT R51, R86.reuse, 0x7632, R51 ;  /* 0x0000763256337816 */ /* 0x040fe20000000033 */
[----:B------:R-:W-:Y:S02]  /*5170*/  IMAD.U32 R86, R86, 0x10000, RZ ;  /* 0x0001000056567824 */ /* 0x000fe400078e00ff */
[----:B------:R-:W-:Y:S01]  /*5180*/  FFMA R57, R60, R60, R57 ;  /* 0x0000003c3c397223 */ /* 0x000fe20000000039 */
[----:B------:R0:W-:Y:S03]  /*5190*/  @P6 STG.E.128 desc[UR8][R54.64], R32 ;  /* 0x0000002036006986 */ /* 0x0001e6000c101d08 */
[----:B------:R-:W-:Y:S01]  /*51a0*/  FFMA R57, R86, R86, R57 ;  /* 0x0000005656397223 */ /* 0x000fe20000000039 */
[----:B------:R-:W-:Y:S01]  /*51b0*/  SHF.L.U32 R62, R87, 0x10, RZ ;  /* 0x00000010573e7819 */ /* 0x000fe200000006ff */
        /* <DEDUP_REMOVED lines=27> */
[-C--:B------:R-:W-:Y:S01]  /*5370*/  FMUL R33, R56, R51.reuse ;  /* 0x0000003338217220 */ /* 0x080fe20000400000 */
[-C--:B------:R-:W-:Y:S01]  /*5380*/  FMUL R58, R58, R51.reuse ;  /* 0x000000333a3a7220 */ /* 0x080fe20000400000 */
[-C--:B------:R-:W-:Y:S01]  /*5390*/  FMUL R35, R60, R51.reuse ;  /* 0x000000333c237220 */ /* 0x080fe20000400000 */
[-C--:B------:R-:W-:Y:S01]  /*53a0*/  FMUL R62, R62, R51.reuse ;  /* 0x000000333e3e7220 */ /* 0x080fe20000400000 */
[----:B------:R-:W-:Y:S01]  /*53b0*/  FMUL R61, R32, R51 ;  /* 0x00000033203d7220 */ /* 0x000fe20000400000 */
[----:B------:R-:W-:Y:S02]  /*53c0*/  PRMT R56, R88, 0x7632, R56 ;  /* 0x0000763258387816 */ /* 0x000fe40000000038 */
[----:B------:R-:W-:Y:S02]  /*53d0*/  F2FP.BF16.F32.PACK_AB R32, R33, R84 ;  /* 0x000000542120723e */ /* 0x000fe400000010ff */
[----:B------:R-:W-:-:S02]  /*53e0*/  F2FP.BF16.F32.PACK_AB R33, R35, R58 ;  /* 0x0000003a2321723e */ /* 0x000fc400000010ff */
[----:B------:R-:W-:Y:S01]  /*53f0*/  F2FP.BF16.F32.PACK_AB R35, R61, R62 ;  /* 0x0000003e3d23723e */ /* 0x000fe200000010ff */
[----:B------:R-:W-:Y:S01]  /*5400*/  IMAD.U32 R61, R56, 0x10000, RZ ;  /* 0x00010000383d7824 */ /* 0x000fe200078e00ff */
[----:B------:R-:W-:Y:S01]  /*5410*/  IADD3.X R55, R180, UR7, RZ, P6, !PT ;  /* 0x00000007b4377c10 */ /* 0x000fe2000b7fe4ff */
[-C--:B------:R-:W-:Y:S01]  /*5420*/  FMUL R86, R86, R51.reuse ;  /* 0x0000003356567220 */ /* 0x080fe20000400000 */
[----:B------:R-:W-:Y:S01]  /*5430*/  ISETP.NE.AND P6, PT, R182, RZ, PT ;  /* 0x000000ffb600720c */ /* 0x000fe20003fc5270 */
[----:B------:R-:W-:Y:S01]  /*5440*/  FMUL R57, R34, R51 ;  /* 0x0000003322397220 */ /* 0x000fe20000400000 */
[----:B------:R-:W-:Y:S01]  /*5450*/  SHF.L.U32 R59, R88, 0x10, RZ ;  /* 0x00000010583b7819 */ /* 0x000fe200000006ff */
[----:B------:R-:W-:Y:S01]  /*5460*/  FMUL R58, R61, R61 ;  /* 0x0000003d3d3a7220 */ /* 0x000fe20000400000 */
[C---:B------:R-:W-:Y:S01]  /*5470*/  PRMT R56, R89.reuse, 0x7632, R56 ;  /* 0x0000763259387816 */ /* 0x040fe20000000038 */
[----:B------:R-:W-:Y:S01]  /*5480*/  IMAD.U32 R89, R89, 0x10000, RZ ;  /* 0x0001000059597824 */ /* 0x000fe200078e00ff */
[----:B------:R-:W-:Y:S01]  /*5490*/  F2FP.BF16.F32.PACK_AB R34, R57, R86 ;  /* 0x000000563922723e */ /* 0x000fe200000010ff */
[----:B------:R-:W-:Y:S01]  /*54a0*/  FFMA R58, R59, R59, R58 ;  /* 0x0000003b3b3a7223 */ /* 0x000fe2000000003a */
[----:B------:R-:W-:Y:S01]  /*54b0*/  ULDC.64 UR6, c[0x0][0x218] ;  /* 0x0000860000067ab9 */ /* 0x000fe20000000a00 */
[----:B------:R-:W-:-:S02]  /*54c0*/  IMAD.U32 R63, R56, 0x10000, RZ ;  /* 0x00010000383f7824 */ /* 0x000fc400078e00ff */
        /* <DEDUP_REMOVED lines=34> */
[C---:B------:R-:W-:Y:S01]  /*56f0*/  PRMT R53, R92.reuse, 0x7632, R53 ;  /* 0x000076325c357816 */ /* 0x040fe20000000035 */
[-C--:B------:R-:W-:Y:S01]  /*5700*/  FMUL R89, R89, R52.reuse ;  /* 0x0000003459597220 */ /* 0x080fe20000400000 */
[-C--:B------:R-:W-:Y:S01]  /*5710*/  FMUL R34, R63, R52.reuse ;  /* 0x000000343f227220 */ /* 0x080fe20000400000 */
[-C--:B------:R-:W-:Y:S01]  /*5720*/  FMUL R58, R33, R52.reuse ;  /* 0x00000034213a7220 */ /* 0x080fe20000400000 */
[-C--:B------:R-:W-:Y:S01]  /*5730*/  FMUL R35, R35, R52.reuse ;  /* 0x0000003423237220 */ /* 0x080fe20000400000 */
[----:B------:R-:W-:Y:S02]  /*5740*/  IMAD.U32 R60, R53, 0x10000, RZ ;  /* 0x00010000353c7824 */ /* 0x000fe400078e00ff */
[-C--:B------:R-:W-:Y:S01]  /*5750*/  FMUL R91, R91, R52.reuse ;  /* 0x000000345b5b7220 */ /* 0x080fe20000400000 */
[----:B------:R-:W-:Y:S01]  /*5760*/  FMUL R32, R59, R52 ;  /* 0x000000343b207220 */ /* 0x000fe20000400000 */
[----:B------:R-:W-:Y:S01]  /*5770*/  IADD3.X R57, R177, UR7, RZ, P6, !PT ;  /* 0x00000007b1397c10 */ /* 0x000fe2000b7fe4ff */
[----:B------:R-:W-:Y:S01]  /*5780*/  IMAD.U32 R92, R92, 0x10000, RZ ;  /* 0x000100005c5c7824 */ /* 0x000fe200078e00ff */
[----:B------:R-:W-:Y:S01]  /*5790*/  F2FP.BF16.F32.PACK_AB R33, R34, R89 ;  /* 0x000000592221723e */ /* 0x000fe200000010ff */
[----:B------:R-:W-:Y:S01]  /*57a0*/  FMUL R59, R60, R60 ;  /* 0x0000003c3c3b7220 */ /* 0x000fe20000400000 */
[----:B------:R-:W-:Y:S01]  /*57b0*/  ISETP.NE.AND P6, PT, R179, RZ, PT ;  /* 0x000000ffb300720c */ /* 0x000fe20003fc5270 */
[----:B------:R-:W-:Y:S01]  /*57c0*/  FMUL R61, R61, R52 ;  /* 0x000000343d3d7220 */ /* 0x000fe20000400000 */
[----:B------:R-:W-:Y:S01]  /*57d0*/  F2FP.BF16.F32.PACK_AB R34, R35, R58 ;  /* 0x0000003a2322723e */ /* 0x000fe200000010ff */
[----:B------:R-:W-:Y:S01]  /*57e0*/  ULDC.64 UR6, c[0x0][0x218] ;  /* 0x0000860000067ab9 */ /* 0x000fe20000000a00 */
[----:B------:R-:W-:Y:S01]  /*57f0*/  F2FP.BF16.F32.PACK_AB R35, R62, R91 ;  /* 0x0000005b3e23723e */ /* 0x000fe200000010ff */
[----:B------:R-:W-:Y:S01]  /*5800*/  FFMA R59, R92, R92, R59 ;  /* 0x0000005c5c3b7223 */ /* 0x000fe2000000003b */
[----:B------:R-:W-:-:S02]  /*5810*/  PRMT R53, R93, 0x7632, R53 ;  /* 0x000076325d357816 */ /* 0x000fc40000000035 */
[----:B------:R-:W-:Y:S02]  /*5820*/  SHF.L.U32 R62, R93, 0x10, RZ ;  /* 0x000000105d3e7819 */ /* 0x000fe400000006ff */
[----:B------:R-:W-:Y:S01]  /*5830*/  F2FP.BF16.F32.PACK_AB R32, R61, R32 ;  /* 0x000000203d20723e */ /* 0x000fe200000010ff */
[----:B------:R-:W-:Y:S02]  /*5840*/  IMAD.U32 R64, R53, 0x10000, RZ ;  /* 0x0001000035407824 */ /* 0x000fe400078e00ff */
        /* <DEDUP_REMOVED lines=38> */
[----:B------:R-:W-:Y:S01]  /*5ab0*/  F2FP.BF16.F32.PACK_AB R32, R33, R92 ;  /* 0x0000005c2120723e */ /* 0x000fe200000010ff */
[-C--:B------:R-:W-:Y:S01]  /*5ac0*/  FMUL R94, R94, R53.reuse ;  /* 0x000000355e5e7220 */ /* 0x080fe20000400000 */
[----:B------:R-:W-:Y:S01]  /*5ad0*/  FMUL R61, R34, R53 ;  /* 0x00000035223d7220 */ /* 0x000fe20000400000 */
[----:B------:R-:W-:Y:S02]  /*5ae0*/  F2FP.BF16.F32.PACK_AB R33, R35, R62 ;  /* 0x0000003e2321723e */ /* 0x000fe400000010ff */
[----:B------:R-:W-:-:S02]  /*5af0*/  F2FP.BF16.F32.PACK_AB R35, R63, R54 ;  /* 0x000000363f23723e */ /* 0x000fc400000010ff */
[----:B------:R-:W-:Y:S02]  /*5b00*/  PRMT R54, R96, 0x7632, R54 ;  /* 0x0000763260367816 */ /* 0x000fe40000000036 */
[----:B------:R-:W-:Y:S02]  /*5b10*/  IADD3 R58, P6, R175, UR6, RZ ;  /* 0x00000006af3a7c10 */ /* 0x000fe4000ffde0ff */
[----:B------:R-:W-:Y:S02]  /*5b20*/  F2FP.BF16.F32.PACK_AB R34, R61, R94 ;  /* 0x0000005e3d22723e */ /* 0x000fe400000010ff */
[----:B------:R-:W-:Y:S02]  /*5b30*/  SHF.L.U32 R61, R54, 0x10, RZ ;  /* 0x00000010363d7819 */ /* 0x000fe400000006ff */
[----:B------:R-:W-:Y:S01]  /*5b40*/  IADD3.X R59, R174, UR7, RZ, P6, !PT ;  /* 0x00000007ae3b7c10 */ /* 0x000fe2000b7fe4ff */
[----:B------:R-:W-:Y:S01]  /*5b50*/  IMAD.U32 R55, R96, 0x10000, RZ ;  /* 0x0001000060377824 */ /* 0x000fe200078e00ff */
[----:B------:R-:W-:Y:S01]  /*5b60*/  ISETP.NE.AND P6, PT, R176, RZ, PT ;  /* 0x000000ffb000720c */ /* 0x000fe20003fc5270 */
[----:B------:R-:W-:Y:S01]  /*5b70*/  FMUL R60, R61, R61 ;  /* 0x0000003d3d3c7220 */ /* 0x000fe20000400000 */
[C---:B------:R-:W-:Y:S01]  /*5b80*/  PRMT R54, R97.reuse, 0x7632, R54 ;  /* 0x0000763261367816 */ /* 0x040fe20000000036 */
[----:B------:R-:W-:Y:S01]  /*5b90*/  IMAD.U32 R97, R97, 0x10000, RZ ;  /* 0x0001000061617824 */ /* 0x000fe200078e00ff */
[----:B------:R-:W-:Y:S01]  /*5ba0*/  ULDC.64 UR6, c[0x0][0x218] ;  /* 0x0000860000067ab9 */ /* 0x000fe20000000a00 */
[----:B------:R-:W-:Y:S01]  /*5bb0*/  FFMA R60, R55, R55, R60 ;  /* 0x00000037373c7223 */ /* 0x000fe2000000003c */
[----:B------:R-:W-:-:S03]  /*5bc0*/  SHF.L.U32 R63, R54, 0x10, RZ ;  /* 0x00000010363f7819 */ /* 0x000fc600000006ff */
[----:B------:R-:W-:Y:S01]  /*5bd0*/  FFMA R60, R97, R97, R60 ;  /* 0x00000061613c7223 */ /* 0x000fe2000000003c */
[----:B------:R-:W-:-:S03]  /*5be0*/  PRMT R54, R98, 0x7632, R54 ;  /* 0x0000763262367816 */ /* 0x000fc60000000036 */
[----:B------:R0:W-:Y:S01]  /*5bf0*/  @P6 STG.E.128 desc[UR8][R56.64], R32 ;  /* 0x0000002038006986 */ /* 0x0001e2000c101d08 */
        /* <DEDUP_REMOVED lines=25> */
[----:B------:R0:W1:Y:S01]  /*5d90*/  MUFU.RCP R54, R62 ;  /* 0x0000003e00367308 */ /* 0x0000620000001000 */
[----:B------:R-:W-:-:S05]  /*5da0*/  FSEL R69, R161, 1, P6 ;  /* 0x3f800000a1457808 */ /* 0x000fca0003000000 */
[----:B------:R-:W-:Y:S01]  /*5db0*/  @!P5 FMUL R69, R69, 16777216 ;  /* 0x4b8000004545d820 */ /* 0x000fe20000400000 */
[----:B------:R-:W-:-:S04]  /*5dc0*/  IADD3 R56, P6, R160, UR6, RZ ;  /* 0x00000006a0387c10 */ /* 0x000fc8000ffde0ff */
[----:B------:R-:W-:Y:S01]  /*5dd0*/  IADD3.X R57, R31, UR7, RZ, P6, !PT ;  /* 0x000000071f397c10 */ /* 0x000fe2000b7fe4ff */
[----:B0-----:R-:W-:Y:S02]  /*5de0*/  IMAD.U32 R62, R101, 0x10000, RZ ;  /* 0x00010000653e7824 */ /* 0x001fe400078e00ff */
[----:B-1----:R-:W-:Y:S01]  /*5df0*/  FMUL R54, R54, R69 ;  /* 0x0000004536367220 */ /* 0x002fe20000400000 */
[----:B------:R-:W-:-:S03]  /*5e00*/  ULDC.64 UR6, c[0x0][0x218] ;  /* 0x0000860000067ab9 */ /* 0x000fc60000000a00 */
        /* <DEDUP_REMOVED lines=8> */
[----:B------:R-:W-:-:S03]  /*5e90*/  SHF.L.U32 R100, R100, 0x10, RZ ;  /* 0x0000001064647819 */ /* 0x000fc600000006ff */
[----:B------:R-:W-:Y:S01]  /*5ea0*/  IMAD.U32 R60, R31, 0x10000, RZ ;  /* 0x000100001f3c7824 */ /* 0x000fe200078e00ff */
[----:B------:R-:W-:Y:S01]  /*5eb0*/  ISETP.NE.AND P6, PT, R163, RZ, PT ;  /* 0x000000ffa300720c */ /* 0x000fe20003fc5270 */
[----:B------:R-:W-:Y:S02]  /*5ec0*/  FMUL R35, R99, R54 ;  /* 0x0000003663237220 */ /* 0x000fe40000400000 */
[----:B------:R-:W-:Y:S01]  /*5ed0*/  FMUL R55, R60, R60 ;  /* 0x0000003c3c377220 */ /* 0x000fe20000400000 */
[-C--:B------:R-:W-:Y:S01]  /*5ee0*/  FMUL R64, R65, R54.reuse ;  /* 0x0000003641407220 */ /* 0x080fe20000400000 */
[----:B------:R-:W-:Y:S01]  /*5ef0*/  PRMT R31, R101, 0x7632, R31 ;  /* 0x00007632651f7816 */ /* 0x000fe2000000001f */
[----:B------:R-:W-:Y:S01]  /*5f00*/  FMUL R61, R61, R54 ;  /* 0x000000363d3d7220 */ /* 0x000fe20000400000 */
[----:B------:R-:W-:Y:S02]  /*5f10*/  FFMA R55, R100, R100, R55 ;  /* 0x0000006464377223 */ /* 0x000fe40000000037 */
[----:B------:R-:W-:Y:S01]  /*5f20*/  F2FP.BF16.F32.PACK_AB R35, R64, R35 ;  /* 0x000000234023723e */ /* 0x000fe200000010ff */
        /* <DEDUP_REMOVED lines=9> */
[C---:B------:R-:W-:Y:S01]  /*5fc0*/  PRMT R31, R103.reuse, 0x7632, R31 ;  /* 0x00007632671f7816 */ /* 0x040fe2000000001f */
[----:B------:R-:W-:-:S02]  /*5fd0*/  IMAD.U32 R34, R103, 0x10000, RZ ;  /* 0x0001000067227824 */ /* 0x000fc400078e00ff */
        /* <DEDUP_REMOVED lines=20> */
[----:B------:R-:W-:Y:S02]  /*6120*/  FSEL R70, R161, 1, P6 ;  /* 0x3f800000a1467808 */ /* 0x000fe40003000000 */
[----:B------:R-:W-:-:S03]  /*6130*/  IADD3 R58, P6, R30, UR6, RZ ;  /* 0x000000061e3a7c10 */ /* 0x000fc6000ffde0ff */
[----:B------:R-:W-:Y:S01]  /*6140*/  @!P5 FMUL R70, R70, 16777216 ;  /* 0x4b8000004646d820 */ /* 0x000fe20000400000 */
[----:B------:R-:W-:Y:S01]  /*6150*/  IADD3.X R59, R29, UR7, RZ, P6, !PT ;  /* 0x000000071d3b7c10 */ /* 0x000fe2000b7fe4ff */
[----:B------:R-:W-:Y:S02]  /*6160*/  ULDC.64 UR6, c[0x0][0x218] ;  /* 0x0000860000067ab9 */ /* 0x000fe40000000a00 */
[----:B0-----:R-:W-:-:S04]  /*6170*/  FMUL R55, R55, R70 ;  /* 0x0000004637377220 */ /* 0x001fc80000400000 */
[-C--:B------:R-:W-:Y:S01]  /*6180*/  FMUL R100, R100, R55.reuse ;  /* 0x0000003764647220 */ /* 0x080fe20000400000 */
[-C--:B------:R-:W-:Y:S01]  /*6190*/  FMUL R29, R60, R55.reuse ;  /* 0x000000373c1d7220 */ /* 0x080fe20000400000 */
[-C--:B------:R-:W-:Y:S01]  /*61a0*/  FMUL R31, R32, R55.reuse ;  /* 0x00000037201f7220 */ /* 0x080fe20000400000 */
[-C--:B------:R-:W-:Y:S01]  /*61b0*/  FMUL R30, R34, R55.reuse ;  /* 0x00000037221e7220 */ /* 0x080fe20000400000 */
[-C--:B------:R-:W-:Y:S02]  /*61c0*/  FMUL R61, R66, R55.reuse ;  /* 0x00000037423d7220 */ /* 0x080fe40000400000 */
[----:B------:R-:W-:Y:S02]  /*61d0*/  F2FP.BF16.F32.PACK_AB R32, R29, R100 ;  /* 0x000000641d20723e */ /* 0x000fe400000010ff */
[----:B------:R-:W-:Y:S01]  /*61e0*/  PRMT R29, R104, 0x7632, R29 ;  /* 0x00007632681d7816 */ /* 0x000fe2000000001d */
[----:B------:R-:W-:Y:S01]  /*61f0*/  FMUL R102, R102, R55 ;  /* 0x0000003766667220 */ /* 0x000fe20000400000 */
[----:B------:R-:W-:-:S03]  /*6200*/  F2FP.BF16.F32.PACK_AB R35, R61, R30 ;  /* 0x0000001e3d23723e */ /* 0x000fc600000010ff */
[----:B------:R-:W-:Y:S01]  /*6210*/  IMAD.U32 R61, R29, 0x10000, RZ ;  /* 0x000100001d3d7824 */ /* 0x000fe200078e00ff */
[----:B------:R-:W-:Y:S02]  /*6220*/  ISETP.NE.AND P6, PT, R164, RZ, PT ;  /* 0x000000ffa400720c */ /* 0x000fe40003fc5270 */
[----:B------:R-:W-:Y:S01]  /*6230*/  F2FP.BF16.F32.PACK_AB R34, R31, R102 ;  /* 0x000000661f22723e */ /* 0x000fe200000010ff */
[----:B------:R-:W-:Y:S02]  /*6240*/  IMAD.U32 R31, R104, 0x10000, RZ ;  /* 0x00010000681f7824 */ /* 0x000fe400078e00ff */
[----:B------:R-:W-:Y:S01]  /*6250*/  FMUL R30, R61, R61 ;  /* 0x0000003d3d1e7220 */ /* 0x000fe20000400000 */
[-C--:B------:R-:W-:Y:S01]  /*6260*/  FMUL R33, R62, R55.reuse ;  /* 0x000000373e217220 */ /* 0x080fe20000400000 */
[----:B------:R-:W-:Y:S01]  /*6270*/  FMUL R64, R64, R55 ;  /* 0x0000003740407220 */ /* 0x000fe20000400000 */
[----:B------:R-:W-:Y:S01]  /*6280*/  PRMT R29, R105, 0x7632, R29 ;  /* 0x00007632691d7816 */ /* 0x000fe2000000001d */
[----:B------:R-:W-:Y:S01]  /*6290*/  FFMA R30, R31, R31, R30 ;  /* 0x0000001f1f1e7223 */ /* 0x000fe2000000001e */
[----:B------:R-:W-:-:S02]  /*62a0*/  SHF.L.U32 R105, R105, 0x10, RZ ;  /* 0x0000001069697819 */ /* 0x000fc400000006ff */
        /* <DEDUP_REMOVED lines=35> */
[----:B------:R-:W-:Y:S01]  /*64e0*/  ULDC.64 UR6, c[0x0][0x218] ;  /* 0x0000860000067ab9 */ /* 0x000fe20000000a00 */
[----:B------:R-:W-:Y:S01]  /*64f0*/  PRMT R27, R108, 0x7632, R27 ;  /* 0x000076326c1b7816 */ /* 0x000fe2000000001b */
[----:B0-----:R-:W-:-:S03]  /*6500*/  FMUL R32, R32, R67 ;  /* 0x0000004320207220 */ /* 0x001fc60000400000 */
[----:B------:R-:W-:Y:S01]  /*6510*/  SHF.L.U32 R60, R27, 0x10, RZ ;  /* 0x000000101b3c7819 */ /* 0x000fe200000006ff */
[-C--:B------:R-:W-:Y:S01]  /*6520*/  FMUL R105, R105, R32.reuse ;  /* 0x0000002069697220 */ /* 0x080fe20000400000 */
[-C--:B------:R-:W-:Y:S01]  /*6530*/  FMUL R30, R63, R32.reuse ;  /* 0x000000203f1e7220 */ /* 0x080fe20000400000 */
[-C--:B------:R-:W-:Y:S01]  /*6540*/  FMUL R33, R33, R32.reuse ;  /* 0x0000002021217220 */ /* 0x080fe20000400000 */
[-C--:B------:R-:W-:Y:S01]  /*6550*/  FMUL R56, R57, R32.reuse ;  /* 0x0000002039387220 */ /* 0x080fe20000400000 */
[-C--:B------:R-:W-:Y:S01]  /*6560*/  FMUL R28, R31, R32.reuse ;  /* 0x000000201f1c7220 */ /* 0x080fe20000400000 */
[-C--:B------:R-:W-:Y:S01]  /*6570*/  FMUL R62, R29, R32.reuse ;  /* 0x000000201d3e7220 */ /* 0x080fe20000400000 */
[----:B------:R-:W-:Y:S01]  /*6580*/  FMUL R31, R107, R32 ;  /* 0x000000206b1f7220 */ /* 0x000fe20000400000 */
[----:B------:R-:W-:Y:S01]  /*6590*/  F2FP.BF16.F32.PACK_AB R29, R30, R105 ;  /* 0x000000691e1d723e */ /* 0x000fe200000010ff */
[----:B------:R-:W-:Y:S01]  /*65a0*/  IMAD.U32 R108, R108, 0x10000, RZ ;  /* 0x000100006c6c7824 */ /* 0x000fe200078e00ff */
[----:B------:R-:W-:Y:S01]  /*65b0*/  F2FP.BF16.F32.PACK_AB R30, R56, R33 ;  /* 0x00000021381e723e */ /* 0x000fe200000010ff */
[----:B------:R-:W-:Y:S01]  /*65c0*/  FMUL R33, R60, R60 ;  /* 0x0000003c3c217220 */ /* 0x000fe20000400000 */
[----:B------:R-:W-:-:S02]  /*65d0*/  ISETP.NE.AND P6, PT, R165, RZ, PT ;  /* 0x000000ffa500720c */ /* 0x000fc40003fc5270 */
[----:B------:R-:W-:Y:S01]  /*65e0*/  F2FP.BF16.F32.PACK_AB R31, R62, R31 ;  /* 0x0000001f3e1f723e */ /* 0x000fe200000010ff */
[C---:B------:R-:W-:Y:S01]  /*65f0*/  IMAD.U32 R62, R109.reuse, 0x10000, RZ ;  /* 0x000100006d3e7824 */ /* 0x040fe200078e00ff */
[----:B------:R-:W-:Y:S01]  /*6600*/  PRMT R27, R109, 0x7632, R27 ;  /* 0x000076326d1b7816 */ /* 0x000fe2000000001b */
[----:B------:R-:W-:Y:S01]  /*6610*/  FFMA R33, R108, R108, R33 ;  /* 0x0000006c6c217223 */ /* 0x000fe20000000021 */
[----:B------:R-:W-:Y:S02]  /*6620*/  FMUL R61, R61, R32 ;  /* 0x000000203d3d7220 */ /* 0x000fe40000400000 */
[----:B------:R-:W-:Y:S01]  /*6630*/  SHF.L.U32 R64, R27, 0x10, RZ ;  /* 0x000000101b407819 */ /* 0x000fe200000006ff */
[----:B------:R-:W-:Y:S01]  /*6640*/  FFMA R33, R62, R62, R33 ;  /* 0x0000003e3e217223 */ /* 0x000fe20000000021 */
[C---:B------:R-:W-:Y:S02]  /*6650*/  PRMT R27, R110.reuse, 0x7632, R27 ;  /* 0x000076326e1b7816 */ /* 0x040fe4000000001b */
[----:B------:R-:W-:Y:S01]  /*6660*/  F2FP.BF16.F32.PACK_AB R28, R61, R28 ;  /* 0x0000001c3d1c723e */ /* 0x000fe200000010ff */
[----:B------:R-:W-:-:S02]  /*6670*/  IMAD.U32 R110, R110, 0x10000, RZ ;  /* 0x000100006e6e7824 */ /* 0x000fc400078e00ff */
[----:B------:R-:W-:Y:S02]  /*6680*/  FFMA R33, R64, R64, R33 ;  /* 0x0000004040217223 */ /* 0x000fe40000000021 */
[----:B------:R0:W-:Y:S02]  /*6690*/  @P6 STG.E.128 desc[UR8][R58.64], R28 ;  /* 0x0000001c3a006986 */ /* 0x0001e4000c101d08 */
[----:B------:R-:W-:Y:S01]  /*66a0*/  FFMA R33, R110, R110, R33 ;  /* 0x0000006e6e217223 */ /* 0x000fe20000000021 */
[----:B0-----:R-:W-:Y:S01]  /*66b0*/  IMAD.U32 R28, R27, 0x10000, RZ ;  /* 0x000100001b1c7824 */ /* 0x001fe200078e00ff */
[C---:B------:R-:W-:Y:S02]  /*66c0*/  PRMT R27, R111.reuse, 0x7632, R27 ;  /* 0x000076326f1b7816 */ /* 0x040fe4000000001b */
[----:B------:R-:W-:Y:S01]  /*66d0*/  SHF.L.U32 R30, R111, 0x10, RZ ;  /* 0x000000106f1e7819 */ /* 0x000fe200000006ff */
[----:B------:R-:W-:Y:S02]  /*66e0*/  FFMA R33, R28, R28, R33 ;  /* 0x0000001c1c217223 */ /* 0x000fe40000000021 */
[----:B------:R-:W-:-:S02]  /*66f0*/  IMAD.U32 R58, R27, 0x10000, RZ ;  /* 0x000100001b3a7824 */ /* 0x000fc400078e00ff */
        /* <DEDUP_REMOVED lines=32> */
[----:B------:R-:W-:-:S02]  /*6900*/  F2FP.BF16.F32.PACK_AB R31, R59, R26 ;  /* 0x0000001a3b1f723e */ /* 0x000fc400000010ff */
[----:B------:R-:W-:Y:S01]  /*6910*/  ISETP.NE.AND P6, PT, R166, RZ, PT ;  /* 0x000000ffa600720c */ /* 0x000fe20003fc5270 */
[----:B------:R-:W-:Y:S01]  /*6920*/  IMAD.U32 R59, R25, 0x10000, RZ ;  /* 0x00010000193b7824 */ /* 0x000fe200078e00ff */
[----:B------:R-:W-:Y:S01]  /*6930*/  F2FP.BF16.F32.PACK_AB R30, R27, R110 ;  /* 0x0000006e1b1e723e */ /* 0x000fe200000010ff */
[-C--:B------:R-:W-:Y:S01]  /*6940*/  FMUL R29, R62, R33.reuse ;  /* 0x000000213e1d7220 */ /* 0x080fe20000400000 */
[----:B------:R-:W-:Y:S01]  /*6950*/  SHF.L.U32 R27, R112, 0x10, RZ ;  /* 0x00000010701b7819 */ /* 0x000fe200000006ff */
[----:B------:R-:W-:Y:S01]  /*6960*/  FMUL R64, R64, R33 ;  /* 0x0000002140407220 */ /* 0x000fe20000400000 */
[----:B------:R-:W-:Y:S01]  /*6970*/  FMUL R26, R59, R59 ;  /* 0x0000003b3b1a7220 */ /* 0x000fe20000400000 */
[C---:B------:R-:W-:Y:S01]  /*6980*/  PRMT R25, R113.reuse, 0x7632, R25 ;  /* 0x0000763271197816 */ /* 0x040fe20000000019 */
[----:B------:R-:W-:Y:S02]  /*6990*/  IMAD.U32 R113, R113, 0x10000, RZ ;  /* 0x0001000071717824 */ /* 0x000fe400078e00ff */
[----:B------:R-:W-:Y:S01]  /*69a0*/  FFMA R26, R27, R27, R26 ;  /* 0x0000001b1b1a7223 */ /* 0x000fe2000000001a */
[----:B------:R-:W-:Y:S01]  /*69b0*/  F2FP.BF16.F32.PACK_AB R29, R64, R29 ;  /* 0x0000001d401d723e */ /* 0x000fe200000010ff */
        /* <DEDUP_REMOVED lines=36> */
[----:B0-----:R-:W-:-:S04]  /*6c00*/  FMUL R28, R28, R65 ;  /* 0x000000411c1c7220 */ /* 0x001fc80000400000 */
[-C--:B------:R-:W-:Y:S01]  /*6c10*/  FMUL R113, R113, R28.reuse ;  /* 0x0000001c71717220 */ /* 0x080fe20000400000 */
[-C--:B------:R-:W-:Y:S01]  /*6c20*/  FMUL R26, R61, R28.reuse ;  /* 0x0000001c3d1a7220 */ /* 0x080fe20000400000 */
[-C--:B------:R-:W-:Y:S01]  /*6c30*/  FMUL R29, R29, R28.reuse ;  /* 0x0000001c1d1d7220 */ /* 0x080fe20000400000 */
[-C--:B------:R-:W-:Y:S01]  /*6c40*/  FMUL R34, R35, R28.reuse ;  /* 0x0000001c23227220 */ /* 0x080fe20000400000 */
[----:B------:R-:W-:Y:S02]  /*6c50*/  IMAD.U32 R35, R23, 0x10000, RZ ;  /* 0x0001000017237824 */ /* 0x000fe400078e00ff */
[-C--:B------:R-:W-:Y:S01]  /*6c60*/  FMUL R60, R25, R28.reuse ;  /* 0x0000001c193c7220 */ /* 0x080fe20000400000 */
[----:B------:R-:W-:Y:S02]  /*6c70*/  ISETP.NE.AND P6, PT, R167, RZ, PT ;  /* 0x000000ffa700720c */ /* 0x000fe40003fc5270 */
[----:B------:R-:W-:Y:S01]  /*6c80*/  F2FP.BF16.F32.PACK_AB R25, R26, R113 ;  /* 0x000000711a19723e */ /* 0x000fe200000010ff */
[----:B------:R-:W-:Y:S01]  /*6c90*/  FMUL R24, R27, R28 ;  /* 0x0000001c1b187220 */ /* 0x000fe20000400000 */
[----:B------:R-:W-:Y:S01]  /*6ca0*/  F2FP.BF16.F32.PACK_AB R26, R34, R29 ;  /* 0x0000001d221a723e */ /* 0x000fe200000010ff */
[----:B------:R-:W-:-:S02]  /*6cb0*/  IMAD.U32 R29, R116, 0x10000, RZ ;  /* 0x00010000741d7824 */ /* 0x000fc400078e00ff */
[----:B------:R-:W-:Y:S01]  /*6cc0*/  FMUL R34, R35, R35 ;  /* 0x0000002323227220 */ /* 0x000fe20000400000 */
[-C--:B------:R-:W-:Y:S01]  /*6cd0*/  FMUL R59, R59, R28.reuse ;  /* 0x0000001c3b3b7220 */ /* 0x080fe20000400000 */
[----:B------:R-:W-:Y:S01]  /*6ce0*/  FMUL R27, R115, R28 ;  /* 0x0000001c731b7220 */ /* 0x000fe20000400000 */
[----:B------:R-:W-:Y:S01]  /*6cf0*/  PRMT R23, R117, 0x7632, R23 ;  /* 0x0000763275177816 */ /* 0x000fe20000000017 */
[----:B------:R-:W-:Y:S01]  /*6d00*/  FFMA R34, R29, R29, R34 ;  /* 0x0000001d1d227223 */ /* 0x000fe20000000022 */
[----:B------:R-:W-:Y:S02]  /*6d10*/  SHF.L.U32 R117, R117, 0x10, RZ ;  /* 0x0000001075757819 */ /* 0x000fe400000006ff */
[----:B------:R-:W-:Y:S02]  /*6d20*/  F2FP.BF16.F32.PACK_AB R24, R59, R24 ;  /* 0x000000183b18723e */ /* 0x000fe400000010ff */
[----:B------:R-:W-:Y:S01]  /*6d30*/  F2FP.BF16.F32.PACK_AB R27, R60, R27 ;  /* 0x0000001b3c1b723e */ /* 0x000fe200000010ff */
[----:B------:R-:W-:-:S02]  /*6d40*/  IMAD.U32 R59, R23, 0x10000, RZ ;  /* 0x00010000173b7824 */ /* 0x000fc400078e00ff */
        /* <DEDUP_REMOVED lines=31> */
[----:B------:R-:W-:-:S04]  /*6f40*/  IADD3 R22, P6, R22, UR6, RZ ;  /* 0x0000000616167c10 */ /* 0x000fc8000ffde0ff */
[----:B------:R-:W-:Y:S01]  /*6f50*/  IADD3.X R23, R21, UR7, RZ, P6, !PT ;  /* 0x0000000715177c10 */ /* 0x000fe2000b7fe4ff */
[----:B------:R-:W-:Y:S01]  /*6f60*/  ULDC.64 UR6, c[0x0][0x218] ;  /* 0x0000860000067ab9 */ /* 0x000fe20000000a00 */
[----:B0-----:R-:W-:Y:S01]  /*6f70*/  FMUL R24, R24, R63 ;  /* 0x0000003f18187220 */ /* 0x001fe20000400000 */
[----:B------:R-:W-:-:S03]  /*6f80*/  PRMT R21, R120, 0x7632, R21 ;  /* 0x0000763278157816 */ /* 0x000fc60000000015 */
[-C--:B------:R-:W-:Y:S01]  /*6f90*/  FMUL R117, R117, R24.reuse ;  /* 0x0000001875757220 */ /* 0x080fe20000400000 */
[-C--:B------:R-:W-:Y:S01]  /*6fa0*/  FMUL R26, R59, R24.reuse ;  /* 0x000000183b1a7220 */ /* 0x080fe20000400000 */
[-C--:B------:R-:W-:Y:S01]  /*6fb0*/  FMUL R60, R57, R24.reuse ;  /* 0x00000018393c7220 */ /* 0x080fe20000400000 */
[-C--:B------:R-:W-:Y:S01]  /*6fc0*/  FMUL R25, R25, R24.reuse ;  /* 0x0000001819197220 */ /* 0x080fe20000400000 */
[-C--:B------:R-:W-:Y:S02]  /*6fd0*/  FMUL R34, R27, R24.reuse ;  /* 0x000000181b227220 */ /* 0x080fe40000400000 */
[----:B------:R-:W-:Y:S02]  /*6fe0*/  F2FP.BF16.F32.PACK_AB R57, R26, R117 ;  /* 0x000000751a39723e */ /* 0x000fe400000010ff */
[----:B------:R-:W-:Y:S01]  /*6ff0*/  SHF.L.U32 R26, R21, 0x10, RZ ;  /* 0x00000010151a7819 */ /* 0x000fe200000006ff */
[----:B------:R-:W-:Y:S01]  /*7000*/  IMAD.U32 R120, R120, 0x10000, RZ ;  /* 0x0001000078787824 */ /* 0x000fe200078e00ff */
[----:B------:R-:W-:Y:S01]  /*7010*/  F2FP.BF16.F32.PACK_AB R58, R34, R25 ;  /* 0x00000019223a723e */ /* 0x000fe200000010ff */
[----:B------:R-:W-:-:S02]  /*7020*/  FMUL R59, R119, R24 ;  /* 0x00000018773b7220 */ /* 0x000fc40000400000 */
[----:B------:R-:W-:Y:S01]  /*7030*/  FMUL R25, R26, R26 ;  /* 0x0000001a1a197220 */ /* 0x000fe20000400000 */
[----:B------:R-:W-:Y:S01]  /*7040*/  ISETP.NE.AND P6, PT, R168, RZ, PT ;  /* 0x000000ffa800720c */ /* 0x000fe20003fc5270 */
[C---:B------:R-:W-:Y:S01]  /*7050*/  IMAD.U32 R34, R121.reuse, 0x10000, RZ ;  /* 0x0001000079227824 */ /* 0x040fe200078e00ff */
[----:B------:R-:W-:Y:S01]  /*7060*/  PRMT R21, R121, 0x7632, R21 ;  /* 0x0000763279157816 */ /* 0x000fe20000000015 */
[----:B------:R-:W-:Y:S01]  /*7070*/  FFMA R25, R120, R120, R25 ;  /* 0x0000007878197223 */ /* 0x000fe20000000019 */
[-C--:B------:R-:W-:Y:S01]  /*7080*/  FMUL R56, R29, R24.reuse ;  /* 0x000000181d387220 */ /* 0x080fe20000400000 */
[----:B------:R-:W-:Y:S01]  /*7090*/  FMUL R35, R35, R24 ;  /* 0x0000001823237220 */ /* 0x000fe20000400000 */
[----:B------:R-:W-:Y:S01]  /*70a0*/  F2FP.BF16.F32.PACK_AB R59, R60, R59 ;  /* 0x0000003b3c3b723e */ /* 0x000fe200000010ff */
[----:B------:R-:W-:Y:S01]  /*70b0*/  FFMA R25, R34, R34, R25 ;  /* 0x0000002222197223 */ /* 0x000fe20000000019 */
[----:B------:R-:W-:Y:S02]  /*70c0*/  SHF.L.U32 R60, R21, 0x10, RZ ;  /* 0x00000010153c7819 */ /* 0x000fe400000006ff */
[----:B------:R-:W-:-:S02]  /*70d0*/  F2FP.BF16.F32.PACK_AB R56, R35, R56 ;  /* 0x000000382338723e */ /* 0x000fc400000010ff */
[C---:B------:R-:W-:Y:S01]  /*70e0*/  PRMT R21, R122.reuse, 0x7632, R21 ;  /* 0x000076327a157816 */ /* 0x040fe20000000015 */
[----:B------:R-:W-:Y:S02]  /*70f0*/  IMAD.U32 R122, R122, 0x10000, RZ ;  /* 0x000100007a7a7824 */ /* 0x000fe400078e00ff */
[----:B------:R-:W-:Y:S01]  /*7100*/  FFMA R25, R60, R60, R25 ;  /* 0x0000003c3c197223 */ /* 0x000fe20000000019 */
[----:B------:R0:W-:Y:S03]  /*7110*/  @P6 STG.E.128 desc[UR8][R30.64], R56 ;  /* 0x000000381e006986 */ /* 0x0001e6000c101d08 */
[----:B------:R-:W-:Y:S01]  /*7120*/  FFMA R25, R122, R122, R25 ;  /* 0x0000007a7a197223 */ /* 0x000fe20000000019 */
[----:B0-----:R-:W-:Y:S01]  /*7130*/  IMAD.U32 R30, R21, 0x10000, RZ ;  /* 0x00010000151e7824 */ /* 0x001fe200078e00ff */
        /* <DEDUP_REMOVED lines=31> */
[----:B------:R-:W-:-:S03]  /*7330*/  FMUL R26, R58, R25 ;  /* 0x000000193a1a7220 */ /* 0x000fc60000400000 */
[----:B------:R-:W-:Y:S02]  /*7340*/  F2FP.BF16.F32.PACK_AB R56, R19, R120 ;  /* 0x000000781338723e */ /* 0x000fe400000010ff */
[----:B------:R-:W-:Y:S01]  /*7350*/  PRMT R19, R124, 0x7632, R19 ;  /* 0x000076327c137816 */ /* 0x000fe20000000013 */
[-C--:B------:R-:W-:Y:S01]  /*7360*/  FMUL R122, R122, R25.reuse ;  /* 0x000000197a7a7220 */ /* 0x080fe20000400000 */
[----:B------:R-:W-:Y:S01]  /*7370*/  FMUL R27, R30, R25 ;  /* 0x000000191e1b7220 */ /* 0x000fe20000400000 */
[----:B------:R-:W-:Y:S02]  /*7380*/  F2FP.BF16.F32.PACK_AB R59, R26, R59 ;  /* 0x0000003b1a3b723e */ /* 0x000fe400000010ff */
[----:B------:R-:W-:Y:S01]  /*7390*/  SHF.L.U32 R26, R19, 0x10, RZ ;  /* 0x00000010131a7819 */ /* 0x000fe200000006ff */
[----:B------:R-:W-:Y:S01]  /*73a0*/  IMAD.U32 R124, R124, 0x10000, RZ ;  /* 0x000100007c7c7824 */ /* 0x000fe200078e00ff */
[----:B------:R-:W-:-:S03]  /*73b0*/  F2FP.BF16.F32.PACK_AB R58, R27, R122 ;  /* 0x0000007a1b3a723e */ /* 0x000fc600000010ff */
[----:B------:R-:W-:Y:S01]  /*73c0*/  FMUL R27, R26, R26 ;  /* 0x0000001a1a1b7220 */ /* 0x000fe20000400000 */
[----:B------:R-:W-:Y:S02]  /*73d0*/  ISETP.NE.AND P6, PT, R169, RZ, PT ;  /* 0x000000ffa900720c */ /* 0x000fe40003fc5270 */
[C---:B------:R-:W-:Y:S01]  /*73e0*/  PRMT R19, R125.reuse, 0x7632, R19 ;  /* 0x000076327d137816 */ /* 0x040fe20000000013 */
[----:B------:R-:W-:Y:S01]  /*73f0*/  FFMA R27, R124, R124, R27 ;  /* 0x0000007c7c1b7223 */ /* 0x000fe2000000001b */
[----:B------:R-:W-:Y:S01]  /*7400*/  SHF.L.U32 R30, R125, 0x10, RZ ;  /* 0x000000107d1e7819 */ /* 0x000fe200000006ff */
[-C--:B------:R-:W-:Y:S01]  /*7410*/  FMUL R57, R34, R25.reuse ;  /* 0x0000001922397220 */ /* 0x080fe20000400000 */
[----:B------:R-:W-:Y:S01]  /*7420*/  FMUL R60, R60, R25 ;  /* 0x000000193c3c7220 */ /* 0x000fe20000400000 */
[----:B------:R-:W-:Y:S02]  /*7430*/  IMAD.U32 R34, R19, 0x10000, RZ ;  /* 0x0001000013227824 */ /* 0x000fe400078e00ff */
[----:B------:R-:W-:Y:S01]  /*7440*/  FFMA R27, R30, R30, R27 ;  /* 0x0000001e1e1b7223 */ /* 0x000fe2000000001b */
[----:B------:R-:W-:-:S02]  /*7450*/  PRMT R19, R126, 0x7632, R19 ;  /* 0x000076327e137816 */ /* 0x000fc40000000013 */
[----:B------:R-:W-:Y:S01]  /*7460*/  F2FP.BF16.F32.PACK_AB R57, R60, R57 ;  /* 0x000000393c39723e */ /* 0x000fe200000010ff */
[----:B------:R-:W-:Y:S01]  /*7470*/  FFMA R27, R34, R34, R27 ;  /* 0x00000022221b7223 */ /* 0x000fe2000000001b */
[----:B------:R-:W-:-:S03]  /*7480*/  SHF.L.U32 R126, R126, 0x10, RZ ;  /* 0x000000107e7e7819 */ /* 0x000fc600000006ff */
[----:B------:R0:W-:Y:S02]  /*7490*/  @P6 STG.E.128 desc[UR8][R22.64], R56 ;  /* 0x0000003816006986 */ /* 0x0001e4000c101d08 */
[----:B------:R-:W-:Y:S01]  /*74a0*/  FFMA R27, R126, R126, R27 ;  /* 0x0000007e7e1b7223 */ /* 0x000fe2000000001b */
[----:B0-----:R-:W-:Y:S01]  /*74b0*/  IMAD.U32 R22, R19, 0x10000, RZ ;  /* 0x0001000013167824 */ /* 0x001fe200078e00ff */
[C---:B------:R-:W-:Y:S02]  /*74c0*/  PRMT R19, R127.reuse, 0x7632, R19 ;  /* 0x000076327f137816 */ /* 0x040fe40000000013 */
[----:B------:R-:W-:Y:S01]  /*74d0*/  SHF.L.U32 R56, R127, 0x10, RZ ;  /* 0x000000107f387819 */ /* 0x000fe200000006ff */
        /* <DEDUP_REMOVED lines=16> */
[----:B------:R-:W-:Y:S02]  /*75e0*/  FSETP.GEU.AND P5, PT, |R29|, 1.175494350822287508e-38, PT ;  /* 0x008000001d00780b */ /* 0x000fe40003fae200 */
[----:B------:R-:W-:-:S09]  /*75f0*/  FSEL R60, R161, 1, P6 ;  /* 0x3f800000a13c7808 */ /* 0x000fd20003000000 */
[----:B------:R-:W-:Y:S01]  /*7600*/  @P6 FMUL R29, R29, 0.25 ;  /* 0x3e8000001d1d6820 */ /* 0x000fe20000400000 */
[----:B------:R-:W-:-:S03]  /*7610*/  IADD3 R18, P6, R18, UR6, RZ ;  /* 0x0000000612127c10 */ /* 0x000fc6000ffde0ff */
[----:B------:R-:W-:Y:S01]  /*7620*/  @!P5 FMUL R29, R29, 16777216 ;  /* 0x4b8000001d1dd820 */ /* 0x000fe20000400000 */
[----:B------:R-:W-:Y:S01]  /*7630*/  IADD3.X R19, R3, UR7, RZ, P6, !PT ;  /* 0x0000000703137c10 */ /* 0x000fe2000b7fe4ff */
[----:B------:R-:W-:Y:S01]  /*7640*/  @!P5 FMUL R60, R60, 16777216 ;  /* 0x4b8000003c3cd820 */ /* 0x000fe20000400000 */
[----:B------:R-:W-:Y:S01]  /*7650*/  PRMT R72, R137, 0x7632, R72 ;  /* 0x0000763289487816 */ /* 0x000fe20000000048 */
[----:B------:R-:W0:Y:S01]  /*7660*/  MUFU.RCP R3, R29 ;  /* 0x0000001d00037308 */ /* 0x000e220000001000 */
[----:B------:R-:W-:Y:S01]  /*7670*/  PRMT R74, R138, 0x7632, R74 ;  /* 0x000076328a4a7816 */ /* 0x000fe2000000004a */
[----:B------:R-:W-:Y:S01]  /*7680*/  ULDC.64 UR6, c[0x0][0x218] ;  /* 0x0000860000067ab9 */ /* 0x000fe20000000a00 */
[----:B0-----:R-:W-:-:S04]  /*7690*/  FMUL R3, R3, R60 ;  /* 0x0000003c03037220 */ /* 0x001fc80000400000 */
[-C--:B------:R-:W-:Y:S01]  /*76a0*/  FMUL R56, R56, R3.reuse ;  /* 0x0000000338387220 */ /* 0x080fe20000400000 */
[-C--:B------:R-:W-:Y:S01]  /*76b0*/  FMUL R35, R58, R3.reuse ;  /* 0x000000033a237220 */ /* 0x080fe20000400000 */
[-C--:B------:R-:W-:Y:S01]  /*76c0*/  FMUL R31, R22, R3.reuse ;  /* 0x00000003161f7220 */ /* 0x080fe20000400000 */
[----:B------:R-:W-:Y:S01]  /*76d0*/  PRMT R22, R128, 0x7632, R22 ;  /* 0x0000763280167816 */ /* 0x000fe20000000016 */
[-C--:B------:R-:W-:Y:S01]  /*76e0*/  FMUL R124, R124, R3.reuse ;  /* 0x000000037c7c7220 */ /* 0x080fe20000400000 */
[-C--:B------:R-:W-:Y:S01]  /*76f0*/  FMUL R23, R26, R3.reuse ;  /* 0x000000031a177220 */ /* 0x080fe20000400000 */
[----:B------:R-:W-:Y:S02]  /*7700*/  F2FP.BF16.F32.PACK_AB R127, R35, R56 ;  /* 0x00000038237f723e */ /* 0x000fe400000010ff */
[----:B------:R-:W-:Y:S01]  /*7710*/  SHF.L.U32 R35, R22, 0x10, RZ ;  /* 0x0000001016237819 */ /* 0x000fe200000006ff */
[-C--:B------:R-:W-:Y:S01]  /*7720*/  FMUL R30, R30, R3.reuse ;  /* 0x000000031e1e7220 */ /* 0x080fe20000400000 */
[----:B------:R-:W-:Y:S01]  /*7730*/  F2FP.BF16.F32.PACK_AB R124, R23, R124 ;  /* 0x0000007c177c723e */ /* 0x000fe200000010ff */
[-C--:B------:R-:W-:Y:S01]  /*7740*/  FMUL R27, R34, R3.reuse ;  /* 0x00000003221b7220 */ /* 0x080fe20000400000 */
[----:B------:R-:W-:Y:S01]  /*7750*/  FMUL R126, R126, R3 ;  /* 0x000000037e7e7220 */ /* 0x000fe20000400000 */
[----:B------:R-:W-:-:S02]  /*7760*/  IMAD.U32 R23, R128, 0x10000, RZ ;  /* 0x0001000080177824 */ /* 0x000fc400078e00ff */
[----:B------:R-:W-:Y:S01]  /*7770*/  FMUL R26, R35, R35 ;  /* 0x00000023231a7220 */ /* 0x000fe20000400000 */
[C---:B------:R-:W-:Y:S02]  /*7780*/  PRMT R22, R129.reuse, 0x7632, R22 ;  /* 0x0000763281167816 */ /* 0x040fe40000000016 */
[----:B------:R-:W-:Y:S01]  /*7790*/  SHF.L.U32 R129, R129, 0x10, RZ ;  /* 0x0000001081817819 */ /* 0x000fe200000006ff */
[----:B------:R-:W-:Y:S01]  /*77a0*/  FFMA R26, R23, R23, R26 ;  /* 0x00000017171a7223 */ /* 0x000fe2000000001a */
[----:B------:R-:W-:Y:S02]  /*77b0*/  F2FP.BF16.F32.PACK_AB R125, R27, R30 ;  /* 0x0000001e1b7d723e */ /* 0x000fe400000010ff */
[----:B------:R-:W-:Y:S01]  /*77c0*/  F2FP.BF16.F32.PACK_AB R126, R31, R126 ;  /* 0x0000007e1f7e723e */ /* 0x000fe200000010ff */
[----:B------:R-:W-:Y:S02]  /*77d0*/  IMAD.U32 R57, R22, 0x10000, RZ ;  /* 0x0001000016397824 */ /* 0x000fe400078e00ff */
[----:B------:R-:W-:Y:S01]  /*77e0*/  FFMA R26, R129, R129, R26 ;  /* 0x00000081811a7223 */ /* 0x000fe2000000001a */
[----:B------:R-:W-:Y:S01]  /*77f0*/  PRMT R22, R130, 0x7632, R22 ;  /* 0x0000763282167816 */ /* 0x000fe20000000016 */
[----:B------:R0:W-:Y:S02]  /*7800*/  @P0 STG.E.128 desc[UR8][R20.64], R124 ;  /* 0x0000007c14000986 */ /* 0x0001e4000c101d08 */
[----:B------:R-:W-:-:S02]  /*7810*/  FFMA R26, R57, R57, R26 ;  /* 0x00000039391a7223 */ /* 0x000fc4000000001a */
[----:B------:R-:W-:Y:S01]  /*7820*/  IMAD.U32 R59, R22, 0x10000, RZ ;  /* 0x00010000163b7824 */ /* 0x000fe200078e00ff */
[----:B0-----:R-:W-:Y:S02]  /*7830*/  SHF.L.U32 R21, R130, 0x10, RZ ;  /* 0x0000001082157819 */ /* 0x001fe400000006ff */
        /* <DEDUP_REMOVED lines=11> */
[----:B------:R-:W0:Y:S01]  /*78f0*/  SHFL.BFLY PT, R29, R20, 0x2, 0x1f ;  /* 0x0c401f00141d7f89 */ /* 0x000e2200000e0000 */
[----:B------:R-:W-:Y:S01]  /*7900*/  PRMT R27, R132, 0x7632, R27 ;  /* 0x00007632841b7816 */ /* 0x000fe2000000001b */
[----:B0-----:R-:W-:-:S05]  /*7910*/  FADD R29, R20, R29 ;  /* 0x0000001d141d7221 */ /* 0x001fca0000000000 */
[----:B------:R-:W0:Y:S01]  /*7920*/  SHFL.BFLY PT, R22, R29, 0x1, 0x1f ;  /* 0x0c201f001d167f89 */ /* 0x000e2200000e0000 */
[----:B------:R-:W-:Y:S01]  /*7930*/  SHF.L.U32 R27, R27, 0x10, RZ ;  /* 0x000000101b1b7819 */ /* 0x000fe200000006ff */
[----:B------:R-:W-:-:S04]  /*7940*/  IMAD.U32 R132, R132, 0x10000, RZ ;  /* 0x0001000084847824 */ /* 0x000fc800078e00ff */
[----:B------:R-:W-:-:S04]  /*7950*/  FMUL R31, R27, R27 ;  /* 0x0000001b1b1f7220 */ /* 0x000fc80000400000 */
[----:B------:R-:W-:Y:S01]  /*7960*/  FFMA R20, R132, R132, R31 ;  /* 0x0000008484147223 */ /* 0x000fe2000000001f */
[C---:B------:R-:W-:Y:S02]  /*7970*/  PRMT R30, R134.reuse, 0x7632, R30 ;  /* 0x00007632861e7816 */ /* 0x040fe4000000001e */
[----:B------:R-:W-:Y:S01]  /*7980*/  SHF.L.U32 R134, R134, 0x10, RZ ;  /* 0x0000001086867819 */ /* 0x000fe200000006ff */
[----:B0-----:R-:W-:Y:S01]  /*7990*/  FADD R22, R29, R22 ;  /* 0x000000161d167221 */ /* 0x001fe20000000000 */
[C---:B------:R-:W-:Y:S02]  /*79a0*/  PRMT R29, R133.reuse, 0x7632, R29 ;  /* 0x00007632851d7816 */ /* 0x040fe4000000001d */
[----:B------:R-:W-:-:S03]  /*79b0*/  SHF.L.U32 R133, R133, 0x10, RZ ;  /* 0x0000001085857819 */ /* 0x000fc600000006ff */
[----:B------:R-:W-:Y:S02]  /*79c0*/  IMAD.U32 R29, R29, 0x10000, RZ ;  /* 0x000100001d1d7824 */ /* 0x000fe400078e00ff */
[----:B------:R-:W-:-:S04]  /*79d0*/  FFMA R20, R133, R133, R20 ;  /* 0x0000008585147223 */ /* 0x000fc80000000014 */
[----:B------:R-:W-:Y:S01]  /*79e0*/  FFMA R31, R29, R29, R20 ;  /* 0x0000001d1d1f7223 */ /* 0x000fe20000000014 */
[----:B------:R-:W-:-:S03]  /*79f0*/  IMAD.U32 R30, R30, 0x10000, RZ ;  /* 0x000100001e1e7824 */ /* 0x000fc600078e00ff */
[--C-:B------:R-:W-:Y:S01]  /*7a00*/  FFMA R63, R134, R134, R31.reuse ;  /* 0x00000086863f7223 */ /* 0x100fe2000000001f */
[C---:B------:R-:W-:Y:S02]  /*7a10*/  PRMT R31, R135.reuse, 0x7632, R31 ;  /* 0x00007632871f7816 */ /* 0x040fe4000000001f */
[----:B------:R-:W-:Y:S01]  /*7a20*/  SHF.L.U32 R135, R135, 0x10, RZ ;  /* 0x0000001087877819 */ /* 0x000fe200000006ff */
[----:B------:R-:W-:Y:S02]  /*7a30*/  FFMA R20, R30, R30, R63 ;  /* 0x0000001e1e147223 */ /* 0x000fe4000000003f */
[----:B------:R-:W-:Y:S02]  /*7a40*/  IMAD.U32 R31, R31, 0x10000, RZ ;  /* 0x000100001f1f7824 */ /* 0x000fe400078e00ff */
[----:B------:R-:W-:-:S04]  /*7a50*/  FFMA R20, R135, R135, R20 ;  /* 0x0000008787147223 */ /* 0x000fc80000000014 */
[----:B------:R-:W-:-:S05]  /*7a60*/  FFMA R20, R31, R31, R20 ;  /* 0x0000001f1f147223 */ /* 0x000fca0000000014 */
[----:B------:R-:W0:Y:S01]  /*7a70*/  SHFL.BFLY PT, R63, R20, 0x8, 0x1f ;  /* 0x0d001f00143f7f89 */ /* 0x000e2200000e0000 */
[----:B------:R-:W-:Y:S01]  /*7a80*/  FADD R22, R22, UR5 ;  /* 0x0000000516167e21 */ /* 0x000fe20008000000 */
[----:B------:R-:W-:-:S03]  /*7a90*/  ULDC UR5, c[0x0][0x228] ;  /* 0x00008a0000057ab9 */ /* 0x000fc60000000800 */
[----:B------:R1:W2:Y:S01]  /*7aa0*/  MUFU.SQRT R58, R22 ;  /* 0x00000016003a7308 */ /* 0x0002a20000002000 */
[----:B0-----:R-:W-:-:S05]  /*7ab0*/  FADD R63, R20, R63 ;  /* 0x0000003f143f7221 */ /* 0x001fca0000000000 */
[----:B-1----:R-:W0:Y:S02]  /*7ac0*/  SHFL.BFLY PT, R22, R63, 0x4, 0x1f ;  /* 0x0c801f003f167f89 */ /* 0x002e2400000e0000 */
[----:B0-----:R-:W-:-:S05]  /*7ad0*/  FADD R22, R63, R22 ;  /* 0x000000163f167221 */ /* 0x001fca0000000000 */
[----:B------:R-:W0:Y:S01]  /*7ae0*/  SHFL.BFLY PT, R65, R22, 0x2, 0x1f ;  /* 0x0c401f0016417f89 */ /* 0x000e2200000e0000 */
[C---:B--2---:R-:W-:Y:S02]  /*7af0*/  FSETP.GT.AND P5, PT, |R58|.reuse, 8.50705917302346158658e+37, PT ;  /* 0x7e8000003a00780b */ /* 0x044fe40003fa4200 */
[----:B------:R-:W-:Y:S01]  /*7b00*/  FSETP.GEU.AND P0, PT, |R58|, 1.175494350822287508e-38, PT ;  /* 0x008000003a00780b */ /* 0x000fe20003f0e200 */
[----:B0-----:R-:W-:-:S05]  /*7b10*/  FADD R65, R22, R65 ;  /* 0x0000004116417221 */ /* 0x001fca0000000000 */
[----:B------:R-:W0:Y:S05]  /*7b20*/  SHFL.BFLY PT, R26, R65, 0x1, 0x1f ;  /* 0x0c201f00411a7f89 */ /* 0x000e2a00000e0000 */
[----:B------:R-:W-:-:S04]  /*7b30*/  @P5 FMUL R58, R58, 0.25 ;  /* 0x3e8000003a3a5820 */ /* 0x000fc80000400000 */
[----:B------:R-:W-:Y:S01]  /*7b40*/  @!P0 FMUL R58, R58, 16777216 ;  /* 0x4b8000003a3a8820 */ /* 0x000fe20000400000 */
[----:B------:R-:W-:Y:S01]  /*7b50*/  FSEL R67, R161, 1, P5 ;  /* 0x3f800000a1437808 */ /* 0x000fe20002800000 */
[----:B0-----:R-:W-:-:S04]  /*7b60*/  FADD R26, R65, R26 ;  /* 0x0000001a411a7221 */ /* 0x001fc80000000000 */
[----:B------:R-:W-:Y:S01]  /*7b70*/  FADD R34, R26, UR5 ;  /* 0x000000051a227e21 */ /* 0x000fe20008000000 */
[----:B------:R-:W-:Y:S01]  /*7b80*/  @!P0 FMUL R67, R67, 16777216 ;  /* 0x4b80000043438820 */ /* 0x000fe20000400000 */
[----:B------:R-:W0:Y:S01]  /*7b90*/  MUFU.RCP R26, R58 ;  /* 0x0000003a001a7308 */ /* 0x000e220000001000 */
[----:B------:R-:W-:Y:S01]  /*7ba0*/  SHF.L.U32 R137, R137, 0x10, RZ ;  /* 0x0000001089897819 */ /* 0x000fe200000006ff */
[----:B------:R-:W-:Y:S01]  /*7bb0*/  IMAD.U32 R72, R72, 0x10000, RZ ;  /* 0x0001000048487824 */ /* 0x000fe200078e00ff */
[----:B------:R-:W-:Y:S01]  /*7bc0*/  SHF.L.U32 R138, R138, 0x10, RZ ;  /* 0x000000108a8a7819 */ /* 0x000fe200000006ff */
[----:B------:R-:W-:Y:S01]  /*7bd0*/  IMAD.U32 R74, R74, 0x10000, RZ ;  /* 0x000100004a4a7824 */ /* 0x000fe200078e00ff */
[----:B------:R-:W-:Y:S01]  /*7be0*/  PRMT R77, R139, 0x7632, R77 ;  /* 0x000076328b4d7816 */ /* 0x000fe2000000004d */
[----:B------:R-:W-:Y:S02]  /*7bf0*/  ULDC UR5, c[0x0][0x228] ;  /* 0x00008a0000057ab9 */ /* 0x000fe40000000800 */
[----:B------:R1:W2:Y:S01]  /*7c00*/  MUFU.SQRT R71, R34 ;  /* 0x0000002200477308 */ /* 0x0002a20000002000 */
[----:B0-----:R-:W-:-:S04]  /*7c10*/  FMUL R26, R26, R67 ;  /* 0x000000431a1a7220 */ /* 0x001fc80000400000 */
[-C--:B-1----:R-:W-:Y:S01]  /*7c20*/  FMUL R34, R59, R26.reuse ;  /* 0x0000001a3b227220 */ /* 0x082fe20000400000 */
[C---:B------:R-:W-:Y:S01]  /*7c30*/  PRMT R59, R136.reuse, 0x7632, R59 ;  /* 0x00007632883b7816 */ /* 0x040fe2000000003b */
[-C--:B------:R-:W-:Y:S01]  /*7c40*/  FMUL R20, R23, R26.reuse ;  /* 0x0000001a17147220 */ /* 0x080fe20000400000 */
[----:B--2---:R-:W-:Y:S01]  /*7c50*/  FSETP.GT.AND P5, PT, |R71|, 8.50705917302346158658e+37, PT ;  /* 0x7e8000004700780b */ /* 0x004fe20003fa4200 */
[-C--:B------:R-:W-:Y:S01]  /*7c60*/  FMUL R35, R35, R26.reuse ;  /* 0x0000001a23237220 */ /* 0x080fe20000400000 */
[----:B------:R-:W-:Y:S01]  /*7c70*/  SHF.L.U32 R59, R59, 0x10, RZ ;  /* 0x000000103b3b7819 */ /* 0x000fe200000006ff */
[-C--:B------:R-:W-:Y:S01]  /*7c80*/  FMUL R129, R129, R26.reuse ;  /* 0x0000001a81817220 */ /* 0x080fe20000400000 */
[-C--:B------:R-:W-:Y:S01]  /*7c90*/  FMUL R22, R57, R26.reuse ;  /* 0x0000001a39167220 */ /* 0x080fe20000400000 */
[----:B------:R-:W-:Y:S01]  /*7ca0*/  FMUL R23, R21, R26 ;  /* 0x0000001a15177220 */ /* 0x000fe20000400000 */
[----:B------:R-:W-:Y:S01]  /*7cb0*/  F2FP.BF16.F32.PACK_AB R20, R35, R20 ;  /* 0x000000142314723e */ /* 0x000fe200000010ff */
[----:B------:R-:W-:-:S02]  /*7cc0*/  IMAD.U32 R136, R136, 0x10000, RZ ;  /* 0x0001000088887824 */ /* 0x000fc400078e00ff */
[----:B------:R-:W-:Y:S01]  /*7cd0*/  FMUL R35, R59, R59 ;  /* 0x0000003b3b237220 */ /* 0x000fe20000400000 */
[----:B------:R-:W-:Y:S02]  /*7ce0*/  F2FP.BF16.F32.PACK_AB R21, R22, R129 ;  /* 0x000000811615723e */ /* 0x000fe400000010ff */
[----:B------:R-:W-:Y:S01]  /*7cf0*/  F2FP.BF16.F32.PACK_AB R22, R34, R23 ;  /* 0x000000172216723e */ /* 0x000fe200000010ff */
[----:B------:R-:W-:Y:S01]  /*7d00*/  FFMA R34, R136, R136, R35 ;  /* 0x0000008888227223 */ /* 0x000fe20000000023 */
[C---:B------:R-:W-:Y:S01]  /*7d10*/  FSETP.GEU.AND P6, PT, |R71|.reuse, 1.175494350822287508e-38, PT ;  /* 0x008000004700780b */ /* 0x040fe20003fce200 */
[----:B------:R-:W-:Y:S01]  /*7d20*/  @P5 FMUL R71, R71, 0.25 ;  /* 0x3e80000047475820 */ /* 0x000fe20000400000 */
[----:B------:R-:W-:Y:S02]  /*7d30*/  FSEL R56, R161, 1, P5 ;  /* 0x3f800000a1387808 */ /* 0x000fe40002800000 */
[----:B------:R-:W-:Y:S01]  /*7d40*/  ISETP.NE.AND P5, PT, R170, RZ, PT ;  /* 0x000000ffaa00720c */ /* 0x000fe20003fa5270 */
[----:B------:R-:W-:Y:S01]  /*7d50*/  FFMA R35, R137, R137, R34 ;  /* 0x0000008989237223 */ /* 0x000fe20000000022 */
[-C--:B------:R-:W-:Y:S01]  /*7d60*/  FMUL R131, R131, R26.reuse ;  /* 0x0000001a83837220 */ /* 0x080fe20000400000 */
[----:B------:R-:W-:-:S02]  /*7d70*/  FMUL R60, R61, R26 ;  /* 0x0000001a3d3c7220 */ /* 0x000fc40000400000 */
[----:B------:R-:W-:-:S03]  /*7d80*/  FFMA R35, R72, R72, R35 ;  /* 0x0000004848237223 */ /* 0x000fc60000000023 */
[----:B------:R-:W-:Y:S01]  /*7d90*/  F2FP.BF16.F32.PACK_AB R23, R60, R131 ;  /* 0x000000833c17723e */ /* 0x000fe200000010ff */
[----:B------:R-:W-:Y:S01]  /*7da0*/  FFMA R35, R138, R138, R35 ;  /* 0x0000008a8a237223 */ /* 0x000fe20000000023 */
[----:B------:R-:W-:-:S03]  /*7db0*/  SHF.L.U32 R139, R139, 0x10, RZ ;  /* 0x000000108b8b7819 */ /* 0x000fc600000006ff */
[----:B------:R0:W-:Y:S01]  /*7dc0*/  @P5 STG.E.128 desc[UR8][R18.64], R20 ;  /* 0x0000001412005986 */ /* 0x0001e2000c101d08 */
[----:B------:R-:W-:Y:S02]  /*7dd0*/  IMAD.U32 R77, R77, 0x10000, RZ ;  /* 0x000100004d4d7824 */ /* 0x000fe400078e00ff */
[----:B0-----:R-:W-:-:S04]  /*7de0*/  FFMA R18, R74, R74, R35 ;  /* 0x0000004a4a127223 */ /* 0x001fc80000000023 */
        /* <DEDUP_REMOVED lines=11> */
[----:B---3--:R-:W-:Y:S02]  /*7ea0*/  PRMT R35, R145, 0x7632, R35 ;  /* 0x0000763291237816 */ /* 0x008fe40000000023 */
[----:B------:R-:W-:Y:S01]  /*7eb0*/  PRMT R58, R146, 0x7632, R58 ;  /* 0x00007632923a7816 */ /* 0x000fe2000000003a */
[----:B------:R-:W0:Y:S01]  /*7ec0*/  MUFU.SQRT R86, R22 ;  /* 0x0000001600567308 */ /* 0x000e220000002000 */
[----:B------:R-:W-:Y:S02]  /*7ed0*/  PRMT R34, R141, 0x7632, R34 ;  /* 0x000076328d227816 */ /* 0x000fe40000000022 */
[----:B------:R-:W-:Y:S02]  /*7ee0*/  PRMT R57, R142, 0x7632, R57 ;  /* 0x000076328e397816 */ /* 0x000fe40000000039 */
[----:B------:R-:W-:Y:S02]  /*7ef0*/  PRMT R62, R148, 0x7632, R62 ;  /* 0x00007632943e7816 */ /* 0x000fe4000000003e */
[----:B------:R-:W-:-:S02]  /*7f00*/  PRMT R66, R152, 0x7632, R66 ;  /* 0x0000763298427816 */ /* 0x000fc40000000042 */
[----:B------:R-:W-:Y:S02]  /*7f10*/  PRMT R65, R150, 0x7632, R65 ;  /* 0x0000763296417816 */ /* 0x000fe40000000041 */
[----:B------:R-:W-:Y:S02]  /*7f20*/  PRMT R69, R153, 0x7632, R69 ;  /* 0x0000763299457816 */ /* 0x000fe40000000045 */
[----:B------:R-:W-:Y:S02]  /*7f30*/  PRMT R67, R151, 0x7632, R67 ;  /* 0x0000763297437816 */ /* 0x000fe40000000043 */
[----:B------:R-:W-:Y:S02]  /*7f40*/  PRMT R73, R154, 0x7632, R73 ;  /* 0x000076329a497816 */ /* 0x000fe40000000049 */
[----:B------:R-:W-:Y:S02]  /*7f50*/  PRMT R76, R155, 0x7632, R76 ;  /* 0x000076329b4c7816 */ /* 0x000fe4000000004c */
[----:B-----5:R-:W-:-:S02]  /*7f60*/  PRMT R68, R41, 0x7632, R68 ;  /* 0x0000763229447816 */ /* 0x020fc40000000044 */
[----:B------:R-:W-:Y:S02]  /*7f70*/  PRMT R70, R42, 0x7632, R70 ;  /* 0x000076322a467816 */ /* 0x000fe40000000046 */
[----:B------:R-:W-:Y:S01]  /*7f80*/  PRMT R75, R43, 0x7632, R75 ;  /* 0x000076322b4b7816 */ /* 0x000fe2000000004b */
[----:B------:R-:W-:Y:S01]  /*7f90*/  @!P6 FMUL R71, R71, 16777216 ;  /* 0x4b8000004747e820 */ /* 0x000fe20000400000 */
[----:B0-----:R-:W-:Y:S01]  /*7fa0*/  FSETP.GT.AND P5, PT, |R86|, 8.50705917302346158658e+37, PT ;  /* 0x7e8000005600780b */ /* 0x001fe20003fa4200 */
[----:B------:R-:W-:Y:S01]  /*7fb0*/  @!P6 FMUL R56, R56, 16777216 ;  /* 0x4b8000003838e820 */ /* 0x000fe20000400000 */
[----:B------:R-:W-:Y:S01]  /*7fc0*/  FSETP.GEU.AND P0, PT, |R86|, 1.175494350822287508e-38, PT ;  /* 0x008000005600780b */ /* 0x000fe20003f0e200 */
[----:B------:R-:W-:Y:S01]  /*7fd0*/  ULDC UR5, c[0x0][0x228] ;  /* 0x00008a0000057ab9 */ /* 0x000fe20000000800 */
[----:B------:R-:W-:-:S09]  /*7fe0*/  FSEL R87, R161, 1, P5 ;  /* 0x3f800000a1577808 */ /* 0x000fd20002800000 */
[----:B------:R-:W-:Y:S01]  /*7ff0*/  @P5 FMUL R86, R86, 0.25 ;  /* 0x3e80000056565820 */ /* 0x000fe20000400000 */
[----:B------:R-:W-:Y:S02]  /*8000*/  IADD3 R18, P5, R16, UR6, RZ ;  /* 0x0000000610127c10 */ /* 0x000fe4000ffbe0ff */
[----:B------:R-:W-:Y:S02]  /*8010*/  PRMT R16, R144, 0x7632, R16 ;  /* 0x0000763290107816 */ /* 0x000fe40000000010 */
[----:B------:R-:W-:Y:S01]  /*8020*/  IADD3.X R19, R11, UR7, RZ, P5, !PT ;  /* 0x000000070b137c10 */ /* 0x000fe2000affe4ff */
[----:B------:R-:W-:Y:S01]  /*8030*/  IMAD.U32 R145, R145, 0x10000, RZ ;  /* 0x0001000091917824 */ /* 0x000fe200078e00ff */
[----:B------:R-:W-:Y:S01]  /*8040*/  PRMT R11, R140, 0x7632, R11 ;  /* 0x000076328c0b7816 */ /* 0x000fe2000000000b */
[----:B------:R-:W-:Y:S01]  /*8050*/  IMAD.U32 R141, R141, 0x10000, RZ ;  /* 0x000100008d8d7824 */ /* 0x000fe200078e00ff */
[----:B------:R-:W-:Y:S01]  /*8060*/  SHF.L.U32 R16, R16, 0x10, RZ ;  /* 0x0000001010107819 */ /* 0x000fe200000006ff */
[----:B------:R-:W-:Y:S01]  /*8070*/  IMAD.U32 R35, R35, 0x10000, RZ ;  /* 0x0001000023237824 */ /* 0x000fe200078e00ff */
[----:B------:R-:W-:Y:S01]  /*8080*/  SHF.L.U32 R144, R144, 0x10, RZ ;  /* 0x0000001090907819 */ /* 0x000fe200000006ff */
[----:B------:R-:W-:Y:S01]  /*8090*/  IMAD.U32 R11, R11, 0x10000, RZ ;  /* 0x000100000b0b7824 */ /* 0x000fe200078e00ff */
[----:B------:R-:W-:Y:S01]  /*80a0*/  SHF.L.U32 R140, R140, 0x10, RZ ;  /* 0x000000108c8c7819 */ /* 0x000fe200000006ff */
[----:B------:R-:W-:Y:S01]  /*80b0*/  FMUL R23, R16, R16 ;  /* 0x0000001010177220 */ /* 0x000fe20000400000 */
[----:B------:R-:W-:Y:S01]  /*80c0*/  SHF.L.U32 R34, R34, 0x10, RZ ;  /* 0x0000001022227819 */ /* 0x000fe200000006ff */
[----:B------:R-:W-:Y:S01]  /*80d0*/  FMUL R21, R11, R11 ;  /* 0x0000000b0b157220 */ /* 0x000fe20000400000 */
[----:B------:R-:W-:Y:S01]  /*80e0*/  SHF.L.U32 R146, R146, 0x10, RZ ;  /* 0x0000001092927819 */ /* 0x000fe200000006ff */
[----:B------:R-:W-:Y:S01]  /*80f0*/  FFMA R22, R144, R144, R23 ;  /* 0x0000009090167223 */ /* 0x000fe20000000017 */
[----:B------:R-:W-:Y:S01]  /*8100*/  SHF.L.U32 R142, R142, 0x10, RZ ;  /* 0x000000108e8e7819 */ /* 0x000fe200000006ff */
[----:B------:R-:W-:Y:S01]  /*8110*/  FFMA R20, R140, R140, R21 ;  /* 0x0000008c8c147223 */ /* 0x000fe20000000015 */
[----:B------:R-:W-:Y:S01]  /*8120*/  SHF.L.U32 R58, R58, 0x10, RZ ;  /* 0x000000103a3a7819 */ /* 0x000fe200000006ff */
[----:B------:R-:W-:Y:S01]  /*8130*/  FFMA R22, R145, R145, R22 ;  /* 0x0000009191167223 */ /* 0x000fe20000000016 */
[----:B------:R-:W-:-:S02]  /*8140*/  IMAD.U32 R57, R57, 0x10000, RZ ;  /* 0x0001000039397824 */ /* 0x000fc400078e00ff */
[----:B------:R-:W-:Y:S01]  /*8150*/  FFMA R21, R141, R141, R20 ;  /* 0x0000008d8d157223 */ /* 0x000fe20000000014 */
[----:B------:R-:W-:Y:S01]  /*8160*/  PRMT R61, R147, 0x7632, R61 ;  /* 0x00007632933d7816 */ /* 0x000fe2000000003d */
[----:B------:R-:W-:Y:S01]  /*8170*/  FFMA R23, R35, R35, R22 ;  /* 0x0000002323177223 */ /* 0x000fe20000000016 */
[----:B------:R-:W-:Y:S01]  /*8180*/  PRMT R60, R143, 0x7632, R60 ;  /* 0x000076328f3c7816 */ /* 0x000fe2000000003c */
[----:B------:R-:W-:Y:S01]  /*8190*/  FFMA R21, R34, R34, R21 ;  /* 0x0000002222157223 */ /* 0x000fe20000000015 */
[----:B------:R-:W-:Y:S02]  /*81a0*/  IMAD.U32 R62, R62, 0x10000, RZ ;  /* 0x000100003e3e7824 */ /* 0x000fe400078e00ff */
[----:B------:R-:W-:Y:S01]  /*81b0*/  FFMA R23, R146, R146, R23 ;  /* 0x0000009292177223 */ /* 0x000fe20000000017 */
[----:B------:R-:W-:Y:S01]  /*81c0*/  SHF.L.U32 R148, R148, 0x10, RZ ;  /* 0x0000001094947819 */ /* 0x000fe200000006ff */
[----:B------:R-:W-:Y:S01]  /*81d0*/  FFMA R20, R142, R142, R21 ;  /* 0x0000008e8e147223 */ /* 0x000fe20000000015 */
[----:B------:R-:W-:-:S02]  /*81e0*/  IMAD.U32 R147, R147, 0x10000, RZ ;  /* 0x0001000093937824 */ /* 0x000fc400078e00ff */
[----:B------:R-:W-:Y:S01]  /*81f0*/  FFMA R22, R58, R58, R23 ;  /* 0x0000003a3a167223 */ /* 0x000fe20000000017 */
[----:B------:R-:W-:Y:S02]  /*8200*/  IMAD.U32 R143, R143, 0x10000, RZ ;  /* 0x000100008f8f7824 */ /* 0x000fe400078e00ff */
[----:B------:R-:W-:Y:S01]  /*8210*/  FFMA R20, R57, R57, R20 ;  /* 0x0000003939147223 */ /* 0x000fe20000000014 */
[----:B------:R-:W-:Y:S02]  /*8220*/  IMAD.U32 R61, R61, 0x10000, RZ ;  /* 0x000100003d3d7824 */ /* 0x000fe400078e00ff */
[----:B------:R-:W-:Y:S01]  /*8230*/  FFMA R22, R147, R147, R22 ;  /* 0x0000009393167223 */ /* 0x000fe20000000016 */
[----:B------:R-:W-:Y:S01]  /*8240*/  SHF.L.U32 R60, R60, 0x10, RZ ;  /* 0x000000103c3c7819 */ /* 0x000fe200000006ff */
[----:B------:R-:W-:Y:S01]  /*8250*/  FFMA R21, R143, R143, R20 ;  /* 0x0000008f8f157223 */ /* 0x000fe20000000014 */
[----:B------:R-:W-:Y:S02]  /*8260*/  IMAD.U32 R150, R150, 0x10000, RZ ;  /* 0x0001000096967824 */ /* 0x000fe400078e00ff */
[----:B------:R-:W-:Y:S01]  /*8270*/  FFMA R22, R61, R61, R22 ;  /* 0x0000003d3d167223 */ /* 0x000fe20000000016 */
[----:B------:R-:W-:-:S02]  /*8280*/  IMAD.U32 R66, R66, 0x10000, RZ ;  /* 0x0001000042427824 */ /* 0x000fc400078e00ff */
[----:B------:R-:W-:Y:S01]  /*8290*/  FFMA R21, R60, R60, R21 ;  /* 0x0000003c3c157223 */ /* 0x000fe20000000015 */
[----:B------:R-:W-:Y:S01]  /*82a0*/  IMAD.U32 R152, R152, 0x10000, RZ ;  /* 0x0001000098987824 */ /* 0x000fe200078e00ff */
[----:B------:R-:W-:Y:S01]  /*82b0*/  SHF.L.U32 R65, R65, 0x10, RZ ;  /* 0x0000001041417819 */ /* 0x000fe200000006ff */
[----:B------:R-:W0:Y:S01]  /*82c0*/  SHFL.BFLY PT, R23, R22, 0x8, 0x1f ;  /* 0x0d001f0016177f89 */ /* 0x000e2200000e0000 */
[----:B------:R-:W-:Y:S01]  /*82d0*/  IMAD.U32 R153, R153, 0x10000, RZ ;  /* 0x0001000099997824 */ /* 0x000fe200078e00ff */
[----:B------:R-:W-:Y:S02]  /*82e0*/  SHF.L.U32 R151, R151, 0x10, RZ ;  /* 0x0000001097977819 */ /* 0x000fe400000006ff */
[----:B------:R-:W-:Y:S01]  /*82f0*/  SHF.L.U32 R69, R69, 0x10, RZ ;  /* 0x0000001045457819 */ /* 0x000fe200000006ff */
[----:B------:R-:W1:Y:S01]  /*8300*/  SHFL.BFLY PT, R20, R21, 0x8, 0x1f ;  /* 0x0d001f0015147f89 */ /* 0x000e6200000e0000 */
[----:B------:R-:W-:Y:S02]  /*8310*/  SHF.L.U32 R67, R67, 0x10, RZ ;  /* 0x0000001043437819 */ /* 0x000fe400000006ff */
[----:B------:R-:W-:-:S02]  /*8320*/  SHF.L.U32 R154, R154, 0x10, RZ ;  /* 0x000000109a9a7819 */ /* 0x000fc400000006ff */
[----:B------:R-:W-:Y:S01]  /*8330*/  SHF.L.U32 R73, R73, 0x10, RZ ;  /* 0x0000001049497819 */ /* 0x000fe200000006ff */
[----:B------:R-:W-:Y:S02]  /*8340*/  IMAD.U32 R155, R155, 0x10000, RZ ;  /* 0x000100009b9b7824 */ /* 0x000fe400078e00ff */
[----:B------:R-:W-:Y:S02]  /*8350*/  IMAD.U32 R41, R41, 0x10000, RZ ;  /* 0x0001000029297824 */ /* 0x000fe400078e00ff */
[----:B------:R-:W-:Y:S02]  /*8360*/  IMAD.U32 R68, R68, 0x10000, RZ ;  /* 0x0001000044447824 */ /* 0x000fe400078e00ff */
[----:B------:R-:W-:Y:S02]  /*8370*/  IMAD.U32 R76, R76, 0x10000, RZ ;  /* 0x000100004c4c7824 */ /* 0x000fe400078e00ff */
[----:B------:R-:W-:Y:S01]  /*8380*/  IMAD.U32 R42, R42, 0x10000, RZ ;  /* 0x000100002a2a7824 */ /* 0x000fe200078e00ff */
[----:B------:R-:W-:-:S02]  /*8390*/  SHF.L.U32 R70, R70, 0x10, RZ ;  /* 0x0000001046467819 */ /* 0x000fc400000006ff */
[----:B------:R-:W-:Y:S01]  /*83a0*/  SHF.L.U32 R43, R43, 0x10, RZ ;  /* 0x000000102b2b7819 */ /* 0x000fe200000006ff */
[----:B------:R-:W-:Y:S02]  /*83b0*/  IMAD.U32 R75, R75, 0x10000, RZ ;  /* 0x000100004b4b7824 */ /* 0x000fe400078e00ff */
[----:B0-----:R-:W-:Y:S01]  /*83c0*/  FADD R64, R22, R23 ;  /* 0x0000001716407221 */ /* 0x001fe20000000000 */
[----:B------:R-:W0:Y:S01]  /*83d0*/  MUFU.RCP R71, R71 ;  /* 0x0000004700477308 */ /* 0x000e220000001000 */
[----:B------:R-:W-:Y:S01]  /*83e0*/  @!P0 FMUL R86, R86, 16777216 ;  /* 0x4b80000056568820 */ /* 0x000fe20000400000 */
[----:B------:R-:W-:Y:S01]  /*83f0*/  ISETP.NE.AND P6, PT, R171, RZ, PT ;  /* 0x000000ffab00720c */ /* 0x000fe20003fc5270 */
[----:B------:R-:W-:Y:S01]  /*8400*/  ULDC.64 UR6, c[0x0][0x218] ;  /* 0x0000860000067ab9 */ /* 0x000fe20000000a00 */
[----:B-1----:R-:W-:Y:S01]  /*8410*/  FADD R20, R21, R20 ;  /* 0x0000001415147221 */ /* 0x002fe20000000000 */
[----:B------:R-:W1:Y:S04]  /*8420*/  SHFL.BFLY PT, R63, R64, 0x4, 0x1f ;  /* 0x0c801f00403f7f89 */ /* 0x000e6800000e0000 */
[----:B------:R-:W2:Y:S01]  /*8430*/  SHFL.BFLY PT, R23, R20, 0x4, 0x1f ;  /* 0x0c801f0014177f89 */ /* 0x000ea200000e0000 */
[----:B------:R-:W-:Y:S01]  /*8440*/  FMUL R21, R62, R62 ;  /* 0x0000003e3e157220 */ /* 0x000fe20000400000 */
[--C-:B-1----:R-:W-:Y:S01]  /*8450*/  FADD R80, R64, R63.reuse ;  /* 0x0000003f40507221 */ /* 0x102fe20000000000 */
[----:B------:R-:W-:-:S02]  /*8460*/  PRMT R63, R149, 0x7632, R63 ;  /* 0x00007632953f7816 */ /* 0x000fc4000000003f */
[----:B------:R-:W-:Y:S01]  /*8470*/  SHF.L.U32 R149, R149, 0x10, RZ ;  /* 0x0000001095957819 */ /* 0x000fe200000006ff */
[----:B--2---:R-:W-:Y:S01]  /*8480*/  FADD R79, R20, R23 ;  /* 0x00000017144f7221 */ /* 0x004fe20000000000 */
[----:B------:R-:W-:Y:S01]  /*8490*/  FFMA R20, R148, R148, R21 ;  /* 0x0000009494147223 */ /* 0x000fe20000000015 */
[----:B------:R-:W-:-:S03]  /*84a0*/  SHF.L.U32 R63, R63, 0x10, RZ ;  /* 0x000000103f3f7819 */ /* 0x000fc600000006ff */
[----:B------:R-:W-:-:S04]  /*84b0*/  FFMA R20, R149, R149, R20 ;  /* 0x0000009595147223 */ /* 0x000fc80000000014 */
[----:B------:R-:W-:-:S04]  /*84c0*/  FFMA R21, R63, R63, R20 ;  /* 0x0000003f3f157223 */ /* 0x000fc80000000014 */
[----:B------:R-:W-:Y:S01]  /*84d0*/  FFMA R20, R150, R150, R21 ;  /* 0x0000009696147223 */ /* 0x000fe20000000015 */
[----:B------:R-:W-:Y:S01]  /*84e0*/  FMUL R21, R66, R66 ;  /* 0x0000004242157220 */ /* 0x000fe20000400000 */
[----:B------:R-:W-:-:S03]  /*84f0*/  PRMT R64, R40, 0x7632, R64 ;  /* 0x0000763228407816 */ /* 0x000fc60000000040 */
[----:B------:R-:W-:Y:S01]  /*8500*/  FFMA R22, R152, R152, R21 ;  /* 0x0000009898167223 */ /* 0x000fe20000000015 */
[----:B------:R-:W-:-:S03]  /*8510*/  FFMA R20, R65, R65, R20 ;  /* 0x0000004141147223 */ /* 0x000fc60000000014 */
[----:B------:R-:W-:Y:S01]  /*8520*/  FFMA R22, R153, R153, R22 ;  /* 0x0000009999167223 */ /* 0x000fe20000000016 */
[----:B------:R-:W-:Y:S01]  /*8530*/  FFMA R20, R151, R151, R20 ;  /* 0x0000009797147223 */ /* 0x000fe20000000014 */
[----:B------:R-:W-:Y:S02]  /*8540*/  IMAD.U32 R64, R64, 0x10000, RZ ;  /* 0x0001000040407824 */ /* 0x000fe400078e00ff */
[----:B------:R-:W-:Y:S01]  /*8550*/  FFMA R21, R69, R69, R22 ;  /* 0x0000004545157223 */ /* 0x000fe20000000016 */
[----:B------:R-:W-:Y:S01]  /*8560*/  FFMA R20, R67, R67, R20 ;  /* 0x0000004343147223 */ /* 0x000fe20000000014 */
[----:B------:R-:W-:Y:S01]  /*8570*/  SHF.L.U32 R40, R40, 0x10, RZ ;  /* 0x0000001028287819 */ /* 0x000fe200000006ff */
[----:B------:R-:W-:Y:S01]  /*8580*/  FMUL R23, R64, R64 ;  /* 0x0000004040177220 */ /* 0x000fe20000400000 */
[----:B------:R-:W-:Y:S02]  /*8590*/  FFMA R22, R154, R154, R21 ;  /* 0x0000009a9a167223 */ /* 0x000fe40000000015 */
[----:B------:R-:W1:Y:S01]  /*85a0*/  SHFL.BFLY PT, R83, R20, 0x8, 0x1f ;  /* 0x0d001f0014537f89 */ /* 0x000e6200000e0000 */
[----:B------:R-:W-:Y:S01]  /*85b0*/  FFMA R78, R40, R40, R23 ;  /* 0x00000028284e7223 */ /* 0x000fe20000000017 */
[----:B------:R-:W-:-:S03]  /*85c0*/  FFMA R22, R73, R73, R22 ;  /* 0x0000004949167223 */ /* 0x000fc60000000016 */
[----:B------:R-:W-:Y:S01]  /*85d0*/  FFMA R23, R41, R41, R78 ;  /* 0x0000002929177223 */ /* 0x000fe2000000004e */
[----:B------:R-:W-:-:S03]  /*85e0*/  FFMA R21, R155, R155, R22 ;  /* 0x0000009b9b157223 */ /* 0x000fc60000000016 */
[----:B------:R-:W-:Y:S01]  /*85f0*/  FFMA R23, R68, R68, R23 ;  /* 0x0000004444177223 */ /* 0x000fe20000000017 */
[----:B------:R-:W-:Y:S01]  /*8600*/  FFMA R21, R76, R76, R21 ;  /* 0x0000004c4c157223 */ /* 0x000fe20000000015 */
[----:B------:R-:W2:Y:S02]  /*8610*/  SHFL.BFLY PT, R81, R80, 0x2, 0x1f ;  /* 0x0c401f0050517f89 */ /* 0x000ea400000e0000 */
[----:B------:R-:W-:Y:S02]  /*8620*/  FFMA R23, R42, R42, R23 ;  /* 0x0000002a2a177223 */ /* 0x000fe40000000017 */
[----:B------:R-:W3:Y:S02]  /*8630*/  SHFL.BFLY PT, R84, R21, 0x8, 0x1f ;  /* 0x0d001f0015547f89 */ /* 0x000ee400000e0000 */
[----:B------:R-:W-:Y:S02]  /*8640*/  FFMA R22, R70, R70, R23 ;  /* 0x0000004646167223 */ /* 0x000fe40000000017 */
[----:B------:R-:W4:Y:S02]  /*8650*/  SHFL.BFLY PT, R78, R79, 0x2, 0x1f ;  /* 0x0c401f004f4e7f89 */ /* 0x000f2400000e0000 */
[----:B------:R-:W-:Y:S01]  /*8660*/  FFMA R22, R43, R43, R22 ;  /* 0x0000002b2b167223 */ /* 0x000fe20000000016 */
[----:B-1----:R-:W-:-:S03]  /*8670*/  FADD R83, R20, R83 ;  /* 0x0000005314537221 */ /* 0x002fc60000000000 */
[----:B------:R-:W-:Y:S02]  /*8680*/  FFMA R22, R75, R75, R22 ;  /* 0x0000004b4b167223 */ /* 0x000fe40000000016 */
[----:B------:R-:W1:Y:S04]  /*8690*/  SHFL.BFLY PT, R82, R83, 0x4, 0x1f ;  /* 0x0c801f0053527f89 */ /* 0x000e6800000e0000 */
[----:B------:R-:W5:Y:S01]  /*86a0*/  SHFL.BFLY PT, R85, R22, 0x8, 0x1f ;  /* 0x0d001f0016557f89 */ /* 0x000f6200000e0000 */
[----:B--2---:R-:W-:Y:S01]  /*86b0*/  FADD R81, R80, R81 ;  /* 0x0000005150517221 */ /* 0x004fe20000000000 */
[----:B---3--:R-:W-:-:S04]  /*86c0*/  FADD R84, R21, R84 ;  /* 0x0000005415547221 */ /* 0x008fc80000000000 */
[----:B------:R-:W2:Y:S04]  /*86d0*/  SHFL.BFLY PT, R20, R81, 0x1, 0x1f ;  /* 0x0c201f0051147f89 */ /* 0x000ea800000e0000 */
[----:B------:R-:W3:Y:S01]  /*86e0*/  SHFL.BFLY PT, R21, R84, 0x4, 0x1f ;  /* 0x0c801f0054157f89 */ /* 0x000ee200000e0000 */
[----:B----4-:R-:W-:-:S05]  /*86f0*/  FADD R78, R79, R78 ;  /* 0x0000004e4f4e7221 */ /* 0x010fca0000000000 */
[----:B------:R-:W4:Y:S01]  /*8700*/  SHFL.BFLY PT, R23, R78, 0x1, 0x1f ;  /* 0x0c201f004e177f89 */ /* 0x000f2200000e0000 */
[----:B-1----:R-:W-:Y:S01]  /*8710*/  FADD R82, R83, R82 ;  /* 0x0000005253527221 */ /* 0x002fe20000000000 */
[----:B-----5:R-:W-:-:S04]  /*8720*/  FADD R85, R22, R85 ;  /* 0x0000005516557221 */ /* 0x020fc80000000000 */
[----:B------:R-:W1:Y:S01]  /*8730*/  SHFL.BFLY PT, R79, R82, 0x2, 0x1f ;  /* 0x0c401f00524f7f89 */ /* 0x000e6200000e0000 */
[----:B0-----:R-:W-:-:S03]  /*8740*/  FMUL R88, R71, R56 ;  /* 0x0000003847587220 */ /* 0x001fc60000400000 */
[----:B------:R-:W0:Y:S01]  /*8750*/  SHFL.BFLY PT, R80, R85, 0x4, 0x1f ;  /* 0x0c801f0055507f89 */ /* 0x000e2200000e0000 */
[-C--:B------:R-:W-:Y:S01]  /*8760*/  FMUL R27, R27, R88.reuse ;  /* 0x000000581b1b7220 */ /* 0x080fe20000400000 */
[----:B--2---:R-:W-:Y:S01]  /*8770*/  FADD R81, R81, R20 ;  /* 0x0000001451517221 */ /* 0x004fe20000000000 */
[----:B------:R-:W-:Y:S01]  /*8780*/  FMUL R20, R132, R88 ;  /* 0x0000005884147220 */ /* 0x000fe20000400000 */
[----:B---3--:R-:W-:-:S04]  /*8790*/  FADD R84, R84, R21 ;  /* 0x0000001554547221 */ /* 0x008fc80000000000 */
[----:B------:R-:W-:Y:S01]  /*87a0*/  F2FP.BF16.F32.PACK_AB R20, R27, R20 ;  /* 0x000000141b14723e */ /* 0x000fe200000010ff */
[----:B------:R-:W2:Y:S01]  /*87b0*/  MUFU.RCP R86, R86 ;  /* 0x0000005600567308 */ /* 0x000ea20000001000 */
[----:B------:R-:W3:Y:S01]  /*87c0*/  SHFL.BFLY PT, R27, R84, 0x2, 0x1f ;  /* 0x0c401f00541b7f89 */ /* 0x000ee200000e0000 */
[----:B----4-:R-:W-:Y:S01]  /*87d0*/  FADD R78, R78, R23 ;  /* 0x000000174e4e7221 */ /* 0x010fe20000000000 */
[-C--:B------:R-:W-:Y:S01]  /*87e0*/  FMUL R133, R133, R88.reuse ;  /* 0x0000005885857220 */ /* 0x080fe20000400000 */
[-C--:B------:R-:W-:Y:S01]  /*87f0*/  FMUL R22, R29, R88.reuse ;  /* 0x000000581d167220 */ /* 0x080fe20000400000 */
[-C--:B------:R-:W-:Y:S01]  /*8800*/  FMUL R134, R134, R88.reuse ;  /* 0x0000005886867220 */ /* 0x080fe20000400000 */
[----:B------:R-:W-:Y:S01]  /*8810*/  FADD R78, R78, UR5 ;  /* 0x000000054e4e7e21 */ /* 0x000fe20008000000 */
[-C--:B------:R-:W-:Y:S01]  /*8820*/  FMUL R23, R30, R88.reuse ;  /* 0x000000581e177220 */ /* 0x080fe20000400000 */
[-C--:B------:R-:W-:Y:S01]  /*8830*/  FMUL R135, R135, R88.reuse ;  /* 0x0000005887877220 */ /* 0x080fe20000400000 */
[----:B------:R-:W-:Y:S01]  /*8840*/  FMUL R30, R31, R88 ;  /* 0x000000581f1e7220 */ /* 0x000fe20000400000 */
[----:B-1----:R-:W-:Y:S01]  /*8850*/  FADD R79, R82, R79 ;  /* 0x0000004f524f7221 */ /* 0x002fe20000000000 */
[----:B------:R-:W-:Y:S01]  /*8860*/  F2FP.BF16.F32.PACK_AB R21, R22, R133 ;  /* 0x000000851615723e */ /* 0x000fe200000010ff */
[----:B------:R-:W1:Y:S01]  /*8870*/  MUFU.SQRT R78, R78 ;  /* 0x0000004e004e7308 */ /* 0x000e620000002000 */
[----:B0-----:R-:W-:Y:S01]  /*8880*/  FADD R80, R85, R80 ;  /* 0x0000005055507221 */ /* 0x001fe20000000000 */
[----:B------:R-:W-:Y:S01]  /*8890*/  F2FP.BF16.F32.PACK_AB R22, R23, R134 ;  /* 0x000000861716723e */ /* 0x000fe200000010ff */
[----:B------:R-:W-:Y:S01]  /*88a0*/  @!P0 FMUL R87, R87, 16777216 ;  /* 0x4b80000057578820 */ /* 0x000fe20000400000 */
[----:B------:R-:W-:Y:S01]  /*88b0*/  F2FP.BF16.F32.PACK_AB R23, R30, R135 ;  /* 0x000000871e17723e */ /* 0x000fe200000010ff */
[----:B------:R-:W0:Y:S01]  /*88c0*/  SHFL.BFLY PT, R56, R79, 0x1, 0x1f ;  /* 0x0c201f004f387f89 */ /* 0x000e2200000e0000 */
[----:B------:R-:W-:Y:S01]  /*88d0*/  IADD3 R30, P0, R7, UR6, RZ ;  /* 0x00000006071e7c10 */ /* 0x000fe2000ff1e0ff */
[----:B------:R-:W-:-:S02]  /*88e0*/  ULDC UR5, c[0x0][0x228] ;  /* 0x00008a0000057ab9 */ /* 0x000fc40000000800 */
[----:B------:R-:W4:Y:S01]  /*88f0*/  SHFL.BFLY PT, R7, R80, 0x2, 0x1f ;  /* 0x0c401f0050077f89 */ /* 0x000f2200000e0000 */
[----:B--2---:R-:W-:Y:S01]  /*8900*/  FMUL R90, R86, R87 ;  /* 0x00000057565a7220 */ /* 0x004fe20000400000 */
[----:B------:R-:W-:Y:S02]  /*8910*/  ISETP.NE.AND P5, PT, R172, RZ, PT ;  /* 0x000000ffac00720c */ /* 0x000fe40003fa5270 */
[----:B------:R2:W-:Y:S01]  /*8920*/  @P6 STG.E.128 desc[UR8][R18.64], R20 ;  /* 0x0000001412006986 */ /* 0x0005e2000c101d08 */
[-C--:B------:R-:W-:Y:S01]  /*8930*/  FMUL R136, R136, R90.reuse ;  /* 0x0000005a88887220 */ /* 0x080fe20000400000 */
[-C--:B------:R-:W-:Y:S01]  /*8940*/  FMUL R59, R59, R90.reuse ;  /* 0x0000005a3b3b7220 */ /* 0x080fe20000400000 */
[-C--:B------:R-:W-:Y:S01]  /*8950*/  FMUL R137, R137, R90.reuse ;  /* 0x0000005a89897220 */ /* 0x080fe20000400000 */
[-C--:B------:R-:W-:Y:S01]  /*8960*/  FMUL R72, R72, R90.reuse ;  /* 0x0000005a48487220 */ /* 0x080fe20000400000 */
[----:B---3--:R-:W-:Y:S01]  /*8970*/  FADD R27, R84, R27 ;  /* 0x0000001b541b7221 */ /* 0x008fe20000000000 */
[----:B------:R-:W-:Y:S01]  /*8980*/  FADD R81, R81, UR5 ;  /* 0x0000000551517e21 */ /* 0x000fe20008000000 */
[----:B------:R-:W-:Y:S01]  /*8990*/  IADD3.X R31, R9, UR7, RZ, P0, !PT ;  /* 0x00000007091f7c10 */ /* 0x000fe200087fe4ff */
[----:B------:R-:W-:Y:S01]  /*89a0*/  ULDC UR5, c[0x0][0x228] ;  /* 0x00008a0000057ab9 */ /* 0x000fe20000000800 */
[----:B-1----:R-:W-:Y:S01]  /*89b0*/  FSETP.GT.AND P0, PT, |R78|, 8.50705917302346158658e+37, PT ;  /* 0x7e8000004e00780b */ /* 0x002fe20003f04200 */
[----:B------:R-:W-:Y:S01]  /*89c0*/  ULDC.64 UR6, c[0x0][0x218] ;  /* 0x0000860000067ab9 */ /* 0x000fe20000000a00 */
[-C--:B--2---:R-:W-:Y:S01]  /*89d0*/  FMUL R22, R138, R90.reuse ;  /* 0x0000005a8a167220 */ /* 0x084fe20000400000 */
[-C--:B------:R-:W-:Y:S01]  /*89e0*/  FMUL R19, R74, R90.reuse ;  /* 0x0000005a4a137220 */ /* 0x080fe20000400000 */
[-C--:B------:R-:W-:Y:S01]  /*89f0*/  FMUL R23, R139, R90.reuse ;  /* 0x0000005a8b177220 */ /* 0x080fe20000400000 */
[----:B------:R-:W-:Y:S01]  /*8a00*/  FMUL R18, R77, R90 ;  /* 0x0000005a4d127220 */ /* 0x000fe20000400000 */
[----:B------:R-:W-:-:S02]  /*8a10*/  F2FP.BF16.F32.PACK_AB R20, R59, R136 ;  /* 0x000000883b14723e */ /* 0x000fc400000010ff */
[----:B------:R-:W-:Y:S02]  /*8a20*/  F2FP.BF16.F32.PACK_AB R21, R72, R137 ;  /* 0x000000894815723e */ /* 0x000fe400000010ff */
[----:B------:R-:W-:Y:S01]  /*8a30*/  F2FP.BF16.F32.PACK_AB R22, R19, R22 ;  /* 0x000000161316723e */ /* 0x000fe200000010ff */
[----:B------:R-:W1:Y:S01]  /*8a40*/  SHFL.BFLY PT, R72, R27, 0x1, 0x1f ;  /* 0x0c201f001b487f89 */ /* 0x000e6200000e0000 */
[----:B------:R-:W-:Y:S01]  /*8a50*/  F2FP.BF16.F32.PACK_AB R23, R18, R23 ;  /* 0x000000171217723e */ /* 0x000fe200000010ff */
[----:B------:R-:W2:Y:S04]  /*8a60*/  MUFU.SQRT R81, R81 ;  /* 0x0000005100517308 */ /* 0x000ea80000002000 */
[----:B------:R3:W-:Y:S01]  /*8a70*/  @P5 STG.E.128 desc[UR8][R30.64], R20 ;  /* 0x000000141e005986 */ /* 0x0007e2000c101d08 */
[----:B------:R-:W-:Y:S01]  /*8a80*/  FSETP.GEU.AND P5, PT, |R78|, 1.175494350822287508e-38, PT ;  /* 0x008000004e00780b */ /* 0x000fe20003fae200 */
[----:B0-----:R-:W-:Y:S01]  /*8a90*/  FADD R56, R79, R56 ;  /* 0x000000384f387221 */ /* 0x001fe20000000000 */
[----:B----4-:R-:W-:Y:S01]  /*8aa0*/  FADD R7, R80, R7 ;  /* 0x0000000750077221 */ /* 0x010fe20000000000 */
[----:B------:R-:W-:Y:S01]  /*8ab0*/  FSEL R29, R161, 1, P0 ;  /* 0x3f800000a11d7808 */ /* 0x000fe20000000000 */
[----:B------:R-:W-:Y:S01]  /*8ac0*/  @P0 FMUL R78, R78, 0.25 ;  /* 0x3e8000004e4e0820 */ /* 0x000fe20000400000 */
[----:B------:R-:W-:-:S02]  /*8ad0*/  FADD R56, R56, UR5 ;  /* 0x0000000538387e21 */ /* 0x000fc40008000000 */
[----:B------:R-:W0:Y:S01]  /*8ae0*/  SHFL.BFLY PT, R20, R7, 0x1, 0x1f ;  /* 0x0c201f0007147f89 */ /* 0x000e2200000e0000 */
[----:B------:R-:W-:Y:S01]  /*8af0*/  IADD3 R18, P0, R15, UR6, RZ ;  /* 0x000000060f127c10 */ /* 0x000fe2000ff1e0ff */
[----:B------:R-:W-:Y:S02]  /*8b00*/  ULDC UR5, c[0x0][0x228] ;  /* 0x00008a0000057ab9 */ /* 0x000fe40000000800 */
[----:B------:R-:W4:Y:S02]  /*8b10*/  MUFU.SQRT R56, R56 ;  /* 0x0000003800387308 */ /* 0x000f240000002000 */
[----:B------:R-:W-:Y:S01]  /*8b20*/  @!P5 FMUL R78, R78, 16777216 ;  /* 0x4b8000004e4ed820 */ /* 0x000fe20000400000 */
[----:B------:R-:W-:Y:S01]  /*8b30*/  @!P5 FMUL R29, R29, 16777216 ;  /* 0x4b8000001d1dd820 */ /* 0x000fe20000400000 */
[----:B--2---:R-:W-:Y:S02]  /*8b40*/  FSETP.GT.AND P5, PT, |R81|, 8.50705917302346158658e+37, PT ;  /* 0x7e8000005100780b */ /* 0x004fe40003fa4200 */
[----:B------:R-:W-:Y:S01]  /*8b50*/  IADD3.X R19, R17, UR7, RZ, P0, !PT ;  /* 0x0000000711137c10 */ /* 0x000fe200087fe4ff */
[----:B-1----:R-:W-:Y:S01]  /*8b60*/  FADD R72, R27, R72 ;  /* 0x000000481b487221 */ /* 0x002fe20000000000 */
[----:B------:R-:W-:Y:S01]  /*8b70*/  FSETP.GEU.AND P0, PT, |R81|, 1.175494350822287508e-38, PT ;  /* 0x008000005100780b */ /* 0x000fe20003f0e200 */
[----:B------:R-:W-:-:S02]  /*8b80*/  ULDC.64 UR6, c[0x0][0x218] ;  /* 0x0000860000067ab9 */ /* 0x000fc40000000a00 */
[----:B------:R-:W-:Y:S01]  /*8b90*/  FADD R72, R72, UR5 ;  /* 0x0000000548487e21 */ /* 0x000fe20008000000 */
[----:B---3--:R-:W-:Y:S01]  /*8ba0*/  FSEL R30, R161, 1, P5 ;  /* 0x3f800000a11e7808 */ /* 0x008fe20002800000 */
[----:B------:R-:W-:-:S04]  /*8bb0*/  ULDC UR5, c[0x0][0x228] ;  /* 0x00008a0000057ab9 */ /* 0x000fc80000000800 */
[----:B------:R-:W-:Y:S01]  /*8bc0*/  @P5 FMUL R81, R81, 0.25 ;  /* 0x3e80000051515820 */ /* 0x000fe20000400000 */
[----:B------:R-:W1:Y:S01]  /*8bd0*/  MUFU.SQRT R72, R72 ;  /* 0x0000004800487308 */ /* 0x000e620000002000 */
[----:B------:R-:W-:Y:S02]  /*8be0*/  IADD3 R14, P5, R14, UR6, RZ ;  /* 0x000000060e0e7c10 */ /* 0x000fe4000ffbe0ff */
[----:B------:R-:W-:Y:S01]  /*8bf0*/  @!P0 FMUL R81, R81, 16777216 ;  /* 0x4b80000051518820 */ /* 0x000fe20000400000 */
[----:B------:R-:W-:Y:S01]  /*8c00*/  @!P0 FMUL R30, R30, 16777216 ;  /* 0x4b8000001e1e8820 */ /* 0x000fe20000400000 */
[----:B----4-:R-:W-:Y:S01]  /*8c10*/  FSETP.GT.AND P0, PT, |R56|, 8.50705917302346158658e+37, PT ;  /* 0x7e8000003800780b */ /* 0x010fe20003f04200 */
[----:B0-----:R-:W-:Y:S01]  /*8c20*/  FADD R20, R7, R20 ;  /* 0x0000001407147221 */ /* 0x001fe20000000000 */
[----:B------:R-:W-:Y:S02]  /*8c30*/  IADD3.X R15, R10, UR7, RZ, P5, !PT ;  /* 0x000000070a0f7c10 */ /* 0x000fe4000affe4ff */
[----:B------:R-:W-:Y:S01]  /*8c40*/  FSETP.GEU.AND P5, PT, |R56|, 1.175494350822287508e-38, PT ;  /* 0x008000003800780b */ /* 0x000fe20003fae200 */
[----:B------:R-:W-:Y:S01]  /*8c50*/  FADD R20, R20, UR5 ;  /* 0x0000000514147e21 */ /* 0x000fe20008000000 */
[----:B------:R-:W0:Y:S01]  /*8c60*/  S2R R79, SR_TID.X ;  /* 0x00000000004f7919 */ /* 0x000e220000002100 */
[----:B------:R-:W2:Y:S01]  /*8c70*/  S2UR UR6, SR_CgaCtaId ;  /* 0x00000000000679c3 */ /* 0x000ea20000008800 */
[----:B------:R-:W-:Y:S01]  /*8c80*/  FSEL R27, R161, 1, P0 ;  /* 0x3f800000a11b7808 */ /* 0x000fe20000000000 */
[----:B------:R-:W3:Y:S04]  /*8c90*/  MUFU.SQRT R22, R20 ;  /* 0x0000001400167308 */ /* 0x000ee80000002000 */
[----:B------:R-:W-:Y:S01]  /*8ca0*/  @P0 FMUL R56, R56, 0.25 ;  /* 0x3e80000038380820 */ /* 0x000fe20000400000 */
[----:B-1----:R-:W-:-:S03]  /*8cb0*/  FSETP.GT.AND P0, PT, |R72|, 8.50705917302346158658e+37, PT ;  /* 0x7e8000004800780b */ /* 0x002fc60003f04200 */
[----:B------:R-:W-:Y:S01]  /*8cc0*/  @!P5 FMUL R56, R56, 16777216 ;  /* 0x4b8000003838d820 */ /* 0x000fe20000400000 */
[----:B------:R-:W-:Y:S01]  /*8cd0*/  @!P5 FMUL R27, R27, 16777216 ;  /* 0x4b8000001b1bd820 */ /* 0x000fe20000400000 */
[----:B------:R-:W-:Y:S02]  /*8ce0*/  FSETP.GEU.AND P5, PT, |R72|, 1.175494350822287508e-38, PT ;  /* 0x008000004800780b */ /* 0x000fe40003fae200 */
[----:B------:R-:W-:Y:S02]  /*8cf0*/  FSEL R31, R161, 1, P0 ;  /* 0x3f800000a11f7808 */ /* 0x000fe40000000000 */
[----:B------:R-:W-:-:S04]  /*8d00*/  SHF.L.U32 R13, R13, 0x1, RZ ;  /* 0x000000010d0d7819 */ /* 0x000fc800000006ff */
[----:B------:R-:W-:Y:S01]  /*8d10*/  @P0 FMUL R72, R72, 0.25 ;  /* 0x3e80000048480820 */ /* 0x000fe20000400000 */
[----:B---3--:R-:W-:Y:S01]  /*8d20*/  FSETP.GT.AND P0, PT, |R22|, 8.50705917302346158658e+37, PT ;  /* 0x7e8000001600780b */ /* 0x008fe20003f04200 */
[----:B------:R-:W-:-:S03]  /*8d30*/  UMOV UR5, 0x400 ;  /* 0x0000040000057882 */ /* 0x000fc60000000000 */
[----:B------:R-:W-:Y:S01]  /*8d40*/  @!P5 FMUL R72, R72, 16777216 ;  /* 0x4b8000004848d820 */ /* 0x000fe20000400000 */
[----:B------:R-:W-:Y:S01]  /*8d50*/  @!P5 FMUL R31, R31, 16777216 ;  /* 0x4b8000001f1fd820 */ /* 0x000fe20000400000 */
[C---:B------:R-:W-:Y:S01]  /*8d60*/  FSETP.GEU.AND P5, PT, |R22|.reuse, 1.175494350822287508e-38, PT ;  /* 0x008000001600780b */ /* 0x040fe20003fae200 */
[----:B--2---:R-:W-:Y:S01]  /*8d70*/  ULEA UR5, UR6, UR5, 0x18 ;  /* 0x0000000506057291 */ /* 0x004fe2000f8ec03f */
[----:B------:R-:W-:Y:S01]  /*8d80*/  LOP3.LUT R23, R13, 0x3e, RZ, 0xc0, !PT ;  /* 0x0000003e0d177812 */ /* 0x000fe200078ec0ff */
[----:B------:R-:W-:Y:S01]  /*8d90*/  USHF.R.S32.HI UR6, URZ, 0x1f, UR4 ;  /* 0x0000001f3f067899 */ /* 0x000fe20008011404 */
[----:B------:R-:W-:Y:S02]  /*8da0*/  FSEL R161, R161, 1, P0 ;  /* 0x3f800000a1a17808 */ /* 0x000fe40000000000 */
[----:B------:R-:W-:Y:S01]  /*8db0*/  LOP3.LUT R7, R23, UR4, RZ, 0xfc, !PT ;  /* 0x0000000417077c12 */ /* 0x000fe2000f8efcff */
[----:B------:R-:W-:Y:S01]  /*8dc0*/  @P0 FMUL R22, R22, 0.25 ;  /* 0x3e80000016160820 */ /* 0x000fe20000400000 */
[----:B0-----:R-:W-:Y:S01]  /*8dd0*/  SHF.R.U32.HI R9, RZ, 0x4, R79 ;  /* 0x00000004ff097819 */ /* 0x001fe2000001164f */
[----:B------:R-:W-:Y:S01]  /*8de0*/  IMAD.U32 R10, RZ, RZ, UR6 ;  /* 0x00000006ff0a7e24 */ /* 0x000fe2000f8e00ff */
[----:B------:R-:W-:-:S02]  /*8df0*/  LEA R20, P0, R7, UR10, 0x2 ;  /* 0x0000000a07147c11 */ /* 0x000fc4000f8010ff */
[----:B------:R-:W-:Y:S01]  /*8e00*/  SGXT.U32 R9, R9, 0x1 ;  /* 0x000000010909781a */ /* 0x000fe20000000000 */
[----:B------:R-:W-:Y:S01]  /*8e10*/  @!P5 FMUL R22, R22, 16777216 ;  /* 0x4b8000001616d820 */ /* 0x000fe20000400000 */
[----:B------:R-:W-:Y:S01]  /*8e20*/  @!P5 FMUL R161, R161, 16777216 ;  /* 0x4b800000a1a1d820 */ /* 0x000fe20000400000 */
[C---:B------:R-:W-:Y:S02]  /*8e30*/  ISETP.LT.U32.AND P5, PT, R7.reuse, 0xc000, PT ;  /* 0x0000c0000700780c */ /* 0x040fe40003fa1070 */
[----:B------:R-:W-:Y:S01]  /*8e40*/  LEA.HI.X R21, R7, UR11, R10, 0x2, P0 ;  /* 0x0000000b07157c11 */ /* 0x000fe200080f140a */
[----:B------:R-:W0:Y:S01]  /*8e50*/  MUFU.RCP R78, R78 ;  /* 0x0000004e004e7308 */ /* 0x000e220000001000 */
[----:B------:R-:W-:Y:S01]  /*8e60*/  PLOP3.LUT P0, PT, PT, PT, UP0, 0x80, 0x0 ;  /* 0x000000000000781c */ /* 0x000fe20003f0f008 */
[----:B------:R-:W-:Y:S01]  /*8e70*/  ULDC.64 UR10, c[0x0][0x218] ;  /* 0x00008600000a7ab9 */ /* 0x000fe20000000a00 */
[----:B------:R-:W-:Y:S01]  /*8e80*/  MOV R7, UR6 ;  /* 0x0000000600077c02 */ /* 0x000fe20008000f00 */
[----:B------:R-:W-:Y:S01]  /*8e90*/  ULDC.64 UR6, c[0x0][0x218] ;  /* 0x0000860000067ab9 */ /* 0x000fe20000000a00 */
[----:B------:R-:W-:-:S02]  /*8ea0*/  LEA R13, R9, UR5, 0x2 ;  /* 0x00000005090d7c11 */ /* 0x000fc4000f8e10ff */
[----:B------:R-:W-:Y:S02]  /*8eb0*/  LOP3.LUT R17, R9, 0x8, RZ, 0xfc, !PT ;  /* 0x0000000809117812 */ /* 0x000fe400078efcff */
[----:B------:R-:W-:Y:S02]  /*8ec0*/  ISETP.LT.AND.EX P5, PT, R7, RZ, P0, P5 ;  /* 0x000000ff0700720c */ /* 0x000fe400007a1350 */
[C---:B------:R-:W-:Y:S02]  /*8ed0*/  LOP3.LUT R74, R9.reuse, 0xa, RZ, 0xfc, !PT ;  /* 0x0000000a094a7812 */ /* 0x040fe400078efcff */
[C---:B------:R-:W-:Y:S02]  /*8ee0*/  LOP3.LUT R59, R9.reuse, 0xc, RZ, 0xfc, !PT ;  /* 0x0000000c093b7812 */ /* 0x040fe400078efcff */
[----:B------:R-:W-:Y:S02]  /*8ef0*/  LOP3.LUT R7, R12, 0x12, RZ, 0xfc, !PT ;  /* 0x000000120c077812 */ /* 0x000fe400078efcff */
[----:B------:R-:W-:-:S02]  /*8f00*/  LOP3.LUT R80, R9, 0xe, RZ, 0xfc, !PT ;  /* 0x0000000e09507812 */ /* 0x000fc400078efcff */
[----:B------:R-:W-:Y:S01]  /*8f10*/  LOP3.LUT R71, R9, 0x10, RZ, 0xfc, !PT ;  /* 0x0000001009477812 */ /* 0x000fe200078efcff */
[----:B------:R1:W-:Y:S01]  /*8f20*/  STS [R13+0x18], R39 ;  /* 0x000018270d007388 */ /* 0x0003e20000000800 */
[----:B------:R-:W-:Y:S02]  /*8f30*/  LEA R17, R17, UR5, 0x2 ;  /* 0x0000000511117c11 */ /* 0x000fe4000f8e10ff */
[----:B------:R-:W-:Y:S02]  /*8f40*/  LOP3.LUT R9, R12, 0x14, RZ, 0xfc, !PT ;  /* 0x000000140c097812 */ /* 0x000fe400078efcff */
[----:B------:R-:W-:Y:S02]  /*8f50*/  LEA R74, R74, UR5, 0x2 ;  /* 0x000000054a4a7c11 */ /* 0x000fe4000f8e10ff */
[----:B------:R-:W-:Y:S02]  /*8f60*/  LOP3.LUT R10, R12, 0x16, RZ, 0xfc, !PT ;  /* 0x000000160c0a7812 */ /* 0x000fe400078efcff */
[----:B------:R-:W-:-:S02]  /*8f70*/  LEA R59, R59, UR5, 0x2 ;  /* 0x000000053b3b7c11 */ /* 0x000fc4000f8e10ff */
[----:B-1----:R-:W-:Y:S01]  /*8f80*/  LEA R39, R7, UR5, 0x2 ;  /* 0x0000000507277c11 */ /* 0x002fe2000f8e10ff */
[----:B------:R-:W-:Y:S01]  /*8f90*/  STS [R13], R173 ;  /* 0x000000ad0d007388 */ /* 0x000fe20000000800 */
[----:B------:R-:W-:Y:S02]  /*8fa0*/  LEA R80, R80, UR5, 0x2 ;  /* 0x0000000550507c11 */ /* 0x000fe4000f8e10ff */
[C---:B------:R-:W-:Y:S01]  /*8fb0*/  LOP3.LUT R7, R12.reuse, 0x18, RZ, 0xfc, !PT ;  /* 0x000000180c077812 */ /* 0x040fe200078efcff */
[----:B------:R-:W-:Y:S01]  /*8fc0*/  STS [R13+0x8], R156 ;  /* 0x0000089c0d007388 */ /* 0x000fe20000000800 */
[----:B------:R-:W-:Y:S02]  /*8fd0*/  LEA R71, R71, UR5, 0x2 ;  /* 0x0000000547477c11 */ /* 0x000fe4000f8e10ff */
[----:B------:R-:W-:Y:S01]  /*8fe0*/  LEA R77, R9, UR5, 0x2 ;  /* 0x00000005094d7c11 */ /* 0x000fe2000f8e10ff */
[----:B------:R1:W-:Y:S01]  /*8ff0*/  STS [R13+0x10], R38 ;  /* 0x000010260d007388 */ /* 0x0003e20000000800 */
[----:B------:R-:W-:-:S03]  /*9000*/  LOP3.LUT R9, R12, 0x1a, RZ, 0xfc, !PT ;  /* 0x0000001a0c097812 */ /* 0x000fc600078efcff */
[----:B------:R2:W-:Y:S04]  /*9010*/  STS [R17], R46 ;  /* 0x0000002e11007388 */ /* 0x0005e80000000800 */
[----:B------:R3:W-:Y:S01]  /*9020*/  STS [R74], R47 ;  /* 0x0000002f4a007388 */ /* 0x0007e20000000800 */
[----:B-1----:R-:W-:Y:S02]  /*9030*/  LEA R38, R10, UR5, 0x2 ;  /* 0x000000050a267c11 */ /* 0x002fe4000f8e10ff */
[C---:B------:R-:W-:Y:S01]  /*9040*/  LOP3.LUT R10, R12.reuse, 0x1c, RZ, 0xfc, !PT ;  /* 0x0000001c0c0a7812 */ /* 0x040fe200078efcff */
[----:B------:R1:W-:Y:S01]  /*9050*/  STS [R59], R48 ;  /* 0x000000303b007388 */ /* 0x0003e20000000800 */
[C---:B------:R-:W-:Y:S02]  /*9060*/  LOP3.LUT R13, R12.reuse, 0x1e, RZ, 0xfc, !PT ;  /* 0x0000001e0c0d7812 */ /* 0x040fe400078efcff */
[----:B--2---:R-:W-:Y:S01]  /*9070*/  LEA R46, R7, UR5, 0x2 ;  /* 0x00000005072e7c11 */ /* 0x004fe2000f8e10ff */
[----:B------:R-:W-:Y:S01]  /*9080*/  STS [R80], R49 ;  /* 0x0000003150007388 */ /* 0x000fe20000000800 */
[----:B------:R-:W-:-:S02]  /*9090*/  LOP3.LUT R17, R12, 0x20, RZ, 0xfc, !PT ;  /* 0x000000200c117812 */ /* 0x000fc400078efcff */
[----:B------:R-:W-:Y:S01]  /*90a0*/  LOP3.LUT R7, R12, 0x22, RZ, 0xfc, !PT ;  /* 0x000000220c077812 */ /* 0x000fe200078efcff */
[----:B------:R-:W-:Y:S01]  /*90b0*/  STS [R71], R50 ;  /* 0x0000003247007388 */ /* 0x000fe20000000800 */
[----:B---3--:R-:W-:Y:S02]  /*90c0*/  LEA R47, R10, UR5, 0x2 ;  /* 0x000000050a2f7c11 */ /* 0x008fe4000f8e10ff */
[----:B-1----:R-:W-:Y:S01]  /*90d0*/  LEA R48, R9, UR5, 0x2 ;  /* 0x0000000509307c11 */ /* 0x002fe2000f8e10ff */
[----:B------:R1:W-:Y:S01]  /*90e0*/  STS [R39], R44 ;  /* 0x0000002c27007388 */ /* 0x0003e20000000800 */
[C---:B------:R-:W-:Y:S01]  /*90f0*/  LOP3.LUT R9, R12.reuse, 0x24, RZ, 0xfc, !PT ;  /* 0x000000240c097812 */ /* 0x040fe200078efcff */
[----:B------:R-:W2:Y:S01]  /*9100*/  MUFU.RCP R81, R81 ;  /* 0x0000005100517308 */ /* 0x000ea20000001000 */
[----:B------:R-:W-:Y:S01]  /*9110*/  LOP3.LUT R10, R12, 0x26, RZ, 0xfc, !PT ;  /* 0x000000260c0a7812 */ /* 0x000fe200078efcff */
[----:B------:R3:W-:Y:S04]  /*9120*/  STS [R77], R36 ;  /* 0x000000244d007388 */ /* 0x0007e80000000800 */
[----:B------:R4:W-:Y:S01]  /*9130*/  STS [R38], R37 ;  /* 0x0000002526007388 */ /* 0x0009e20000000800 */
[----:B-1----:R-:W-:-:S02]  /*9140*/  LEA R44, R13, UR5, 0x2 ;  /* 0x000000050d2c7c11 */ /* 0x002fc4000f8e10ff */
[----:B------:R-:W-:Y:S01]  /*9150*/  LEA R39, R17, UR5, 0x2 ;  /* 0x0000000511277c11 */ /* 0x000fe2000f8e10ff */
[----:B------:R-:W-:Y:S01]  /*9160*/  STS [R46], R45 ;  /* 0x0000002d2e007388 */ /* 0x000fe20000000800 */
[----:B---3--:R-:W-:Y:S02]  /*9170*/  LEA R36, R7, UR5, 0x2 ;  /* 0x0000000507247c11 */ /* 0x008fe4000f8e10ff */
[----:B------:R-:W-:Y:S01]  /*9180*/  LOP3.LUT R7, R12, 0x2c, RZ, 0xfc, !PT ;  /* 0x0000002c0c077812 */ /* 0x000fe200078efcff */
[----:B------:R-:W-:Y:S01]  /*9190*/  STS [R48], R51 ;  /* 0x0000003330007388 */ /* 0x000fe20000000800 */
[----:B----4-:R-:W-:Y:S01]  /*91a0*/  LEA R37, R9, UR5, 0x2 ;  /* 0x0000000509257c11 */ /* 0x010fe2000f8e10ff */
[----:B------:R-:W1:Y:S01]  /*91b0*/  MUFU.RCP R56, R56 ;  /* 0x0000003800387308 */ /* 0x000e620000001000 */
[----:B------:R-:W-:Y:S01]  /*91c0*/  LEA R38, R10, UR5, 0x2 ;  /* 0x000000050a267c11 */ /* 0x000fe2000f8e10ff */
[----:B------:R-:W-:Y:S01]  /*91d0*/  STS [R47], R52 ;  /* 0x000000342f007388 */ /* 0x000fe20000000800 */
[----:B------:R-:W-:-:S02]  /*91e0*/  LOP3.LUT R13, R12, 0x28, RZ, 0xfc, !PT ;  /* 0x000000280c0d7812 */ /* 0x000fc400078efcff */
[C---:B------:R-:W-:Y:S01]  /*91f0*/  LOP3.LUT R17, R12.reuse, 0x2a, RZ, 0xfc, !PT ;  /* 0x0000002a0c117812 */ /* 0x040fe200078efcff */
[----:B------:R3:W-:Y:S01]  /*9200*/  STS [R44], R53 ;  /* 0x000000352c007388 */ /* 0x0007e20000000800 */
[C---:B------:R-:W-:Y:S01]  /*9210*/  LOP3.LUT R10, R12.reuse, 0x30, RZ, 0xfc, !PT ;  /* 0x000000300c0a7812 */ /* 0x040fe200078efcff */
[----:B------:R-:W4:Y:S02]  /*9220*/  MUFU.RCP R72, R72 ;  /* 0x0000004800487308 */ /* 0x000f240000001000 */
[----:B------:R-:W-:Y:S01]  /*9230*/  STS [R39], R54 ;  /* 0x0000003627007388 */ /* 0x000fe20000000800 */
[----:B------:R-:W-:-:S03]  /*9240*/  LOP3.LUT R9, R12, 0x2e, RZ, 0xfc, !PT ;  /* 0x0000002e0c097812 */ /* 0x000fc600078efcff */
[----:B------:R-:W-:Y:S01]  /*9250*/  STS [R36], R55 ;  /* 0x0000003724007388 */ /* 0x000fe20000000800 */
[----:B---3--:R-:W-:Y:S01]  /*9260*/  LEA R44, R7, UR5, 0x2 ;  /* 0x00000005072c7c11 */ /* 0x008fe2000f8e10ff */
[----:B------:R-:W3:Y:S01]  /*9270*/  MUFU.RCP R22, R22 ;  /* 0x0000001600167308 */ /* 0x000ee20000001000 */
[C---:B------:R-:W-:Y:S01]  /*9280*/  LOP3.LUT R7, R12.reuse, 0x32, RZ, 0xfc, !PT ;  /* 0x000000320c077812 */ /* 0x040fe200078efcff */
[----:B------:R5:W-:Y:S01]  /*9290*/  STS [R37], R32 ;  /* 0x0000002025007388 */ /* 0x000be20000000800 */
[----:B------:R-:W-:Y:S02]  /*92a0*/  LEA R45, R13, UR5, 0x2 ;  /* 0x000000050d2d7c11 */ /* 0x000fe4000f8e10ff */
[----:B------:R-:W-:Y:S01]  /*92b0*/  LEA R17, R17, UR5, 0x2 ;  /* 0x0000000511117c11 */ /* 0x000fe2000f8e10ff */
[----:B------:R1:W-:Y:S01]  /*92c0*/  STS [R38], R33 ;  /* 0x0000002126007388 */ /* 0x0003e20000000800 */
[----:B------:R-:W-:Y:S01]  /*92d0*/  LOP3.LUT R13, R12, 0x34, RZ, 0xfc, !PT ;  /* 0x000000340c0d7812 */ /* 0x000fe200078efcff */
[----:B0-----:R-:W-:-:S02]  /*92e0*/  FMUL R78, R78, R29 ;  /* 0x0000001d4e4e7220 */ /* 0x001fc40000400000 */
[----:B------:R-:W-:Y:S01]  /*92f0*/  STS [R45], R28 ;  /* 0x0000001c2d007388 */ /* 0x000fe20000000800 */
[----:B-----5:R-:W-:Y:S02]  /*9300*/  LEA R32, R9, UR5, 0x2 ;  /* 0x0000000509207c11 */ /* 0x020fe4000f8e10ff */
[----:B-1----:R-:W-:Y:S02]  /*9310*/  LEA R33, R10, UR5, 0x2 ;  /* 0x000000050a217c11 */ /* 0x002fe4000f8e10ff */
[----:B------:R-:W-:Y:S02]  /*9320*/  LEA R10, R7, UR5, 0x2 ;  /* 0x00000005070a7c11 */ /* 0x000fe4000f8e10ff */
[C---:B------:R-:W-:Y:S02]  /*9330*/  LOP3.LUT R7, R12.reuse, 0x36, RZ, 0xfc, !PT ;  /* 0x000000360c077812 */ /* 0x040fe400078efcff */
[----:B------:R-:W-:Y:S01]  /*9340*/  LOP3.LUT R9, R12, 0x38, RZ, 0xfc, !PT ;  /* 0x000000380c097812 */ /* 0x000fe200078efcff */
[----:B------:R-:W-:Y:S01]  /*9350*/  STS [R17], R24 ;  /* 0x0000001811007388 */ /* 0x000fe20000000800 */
[----:B------:R-:W-:Y:S01]  /*9360*/  LEA R13, R13, UR5, 0x2 ;  /* 0x000000050d0d7c11 */ /* 0x000fe2000f8e10ff */
[-C--:B------:R-:W-:Y:S01]  /*9370*/  FMUL R140, R140, R78.reuse ;  /* 0x0000004e8c8c7220 */ /* 0x080fe20000400000 */
[----:B------:R-:W-:Y:S01]  /*9380*/  LEA R7, R7, UR5, 0x2 ;  /* 0x0000000507077c11 */ /* 0x000fe2000f8e10ff */
[----:B------:R-:W-:Y:S01]  /*9390*/  STS [R44], R25 ;  /* 0x000000192c007388 */ /* 0x000fe20000000800 */
[-C--:B------:R-:W-:Y:S01]  /*93a0*/  FMUL R11, R11, R78.reuse ;  /* 0x0000004e0b0b7220 */ /* 0x080fe20000400000 */
[-C--:B------:R-:W-:Y:S01]  /*93b0*/  FMUL R141, R141, R78.reuse ;  /* 0x0000004e8d8d7220 */ /* 0x080fe20000400000 */
[-C--:B------:R-:W-:Y:S01]  /*93c0*/  FMUL R34, R34, R78.reuse ;  /* 0x0000004e22227220 */ /* 0x080fe20000400000 */
[-C--:B------:R-:W-:Y:S01]  /*93d0*/  FMUL R142, R142, R78.reuse ;  /* 0x0000004e8e8e7220 */ /* 0x080fe20000400000 */
[-C--:B------:R-:W-:Y:S01]  /*93e0*/  FMUL R57, R57, R78.reuse ;  /* 0x0000004e39397220 */ /* 0x080fe20000400000 */
[-C--:B------:R-:W-:Y:S01]  /*93f0*/  FMUL R143, R143, R78.reuse ;  /* 0x0000004e8f8f7220 */ /* 0x080fe20000400000 */
[----:B------:R-:W-:Y:S01]  /*9400*/  FMUL R60, R60, R78 ;  /* 0x0000004e3c3c7220 */ /* 0x000fe20000400000 */
[----:B------:R0:W-:Y:S01]  /*9410*/  STS [R32], R3 ;  /* 0x0000000320007388 */ /* 0x0001e20000000800 */
[----:B--2---:R-:W-:Y:S01]  /*9420*/  FMUL R30, R81, R30 ;  /* 0x0000001e511e7220 */ /* 0x004fe20000400000 */
[----:B------:R-:W-:-:S02]  /*9430*/  LEA R9, R9, UR5, 0x2 ;  /* 0x0000000509097c11 */ /* 0x000fc4000f8e10ff */
[----:B------:R-:W-:Y:S01]  /*9440*/  STS [R33], R26 ;  /* 0x0000001a21007388 */ /* 0x000fe20000000800 */
[----:B------:R-:W-:Y:S01]  /*9450*/  IADD3 R8, P0, R8, UR6, RZ ;  /* 0x0000000608087c10 */ /* 0x000fe2000ff1e0ff */
[----:B------:R-:W-:Y:S02]  /*9460*/  FMUL R144, R144, R30 ;  /* 0x0000001e90907220 */ /* 0x000fe40000400000 */
[----:B------:R1:W-:Y:S01]  /*9470*/  STS [R10], R88 ;  /* 0x000000580a007388 */ /* 0x0003e20000000800 */
[----:B------:R-:W-:Y:S01]  /*9480*/  FMUL R56, R56, R27 ;  /* 0x0000001b38387220 */ /* 0x000fe20000400000 */
[----:B0-----:R-:W-:Y:S02]  /*9490*/  LOP3.LUT R3, R12, 0x3a, RZ, 0xfc, !PT ;  /* 0x0000003a0c037812 */ /* 0x001fe400078efcff */
[----:B------:R0:W-:Y:S01]  /*94a0*/  STS [R13], R90 ;  /* 0x0000005a0d007388 */ /* 0x0001e20000000800 */
[----:B------:R-:W-:Y:S01]  /*94b0*/  F2FP.BF16.F32.PACK_AB R140, R11, R140 ;  /* 0x0000008c0b8c723e */ /* 0x000fe200000010ff */
[----:B------:R-:W-:Y:S01]  /*94c0*/  FMUL R145, R145, R30 ;  /* 0x0000001e91917220 */ /* 0x000fe20000400000 */
[----:B------:R-:W-:Y:S01]  /*94d0*/  F2FP.BF16.F32.PACK_AB R141, R34, R141 ;  /* 0x0000008d228d723e */ /* 0x000fe200000010ff */
[----:B------:R-:W-:Y:S01]  /*94e0*/  STS [R7], R78 ;  /* 0x0000004e07007388 */ /* 0x000fe20000000800 */
[----:B------:R-:W-:Y:S01]  /*94f0*/  F2FP.BF16.F32.PACK_AB R142, R57, R142 ;  /* 0x0000008e398e723e */ /* 0x000fe200000010ff */
[-C--:B-1----:R-:W-:Y:S01]  /*9500*/  FMUL R10, R35, R30.reuse ;  /* 0x0000001e230a7220 */ /* 0x082fe20000400000 */
[----:B------:R-:W-:Y:S01]  /*9510*/  F2FP.BF16.F32.PACK_AB R143, R60, R143 ;  /* 0x0000008f3c8f723e */ /* 0x000fe200000010ff */
[----:B------:R1:W-:Y:S01]  /*9520*/  STS [R9], R30 ;  /* 0x0000001e09007388 */ /* 0x0003e20000000800 */
[----:B----4-:R-:W-:Y:S01]  /*9530*/  FMUL R31, R72, R31 ;  /* 0x0000001f481f7220 */ /* 0x010fe20000400000 */
[-C--:B0-----:R-:W-:Y:S01]  /*9540*/  FMUL R13, R16, R30.reuse ;  /* 0x0000001e100d7220 */ /* 0x081fe20000400000 */
[----:B---3--:R-:W-:Y:S01]  /*9550*/  FMUL R161, R22, R161 ;  /* 0x000000a116a17220 */ /* 0x008fe20000400000 */
[----:B------:R-:W-:Y:S01]  /*9560*/  ISETP.NE.AND P6, PT, R162, RZ, PT ;  /* 0x000000ffa200720c */ /* 0x000fe20003fc5270 */
[-C--:B------:R-:W-:Y:S01]  /*9570*/  FMUL R146, R146, R30.reuse ;  /* 0x0000001e92927220 */ /* 0x080fe20000400000 */
[-C--:B------:R-:W-:Y:S01]  /*9580*/  FMUL R17, R58, R30.reuse ;  /* 0x0000001e3a117220 */ /* 0x080fe20000400000 */
[-C--:B------:R-:W-:Y:S01]  /*9590*/  FMUL R147, R147, R30.reuse ;  /* 0x0000001e93937220 */ /* 0x080fe20000400000 */
[----:B------:R-:W-:Y:S01]  /*95a0*/  FMUL R16, R61, R30 ;  /* 0x0000001e3d107220 */ /* 0x000fe20000400000 */
[----:B-1----:R-:W-:Y:S01]  /*95b0*/  IADD3.X R9, R6, UR7, RZ, P0, !PT ;  /* 0x0000000706097c10 */ /* 0x002fe200087fe4ff */
[----:B------:R-:W-:Y:S01]  /*95c0*/  ULDC.64 UR6, c[0x0][0x218] ;  /* 0x0000860000067ab9 */ /* 0x000fe20000000a00 */
[----:B------:R-:W-:Y:S01]  /*95d0*/  LEA R3, R3, UR5, 0x2 ;  /* 0x0000000503037c11 */ /* 0x000fe2000f8e10ff */
[-C--:B------:R-:W-:Y:S01]  /*95e0*/  FMUL R148, R148, R56.reuse ;  /* 0x0000003894947220 */ /* 0x080fe20000400000 */
[-C--:B------:R-:W-:Y:S01]  /*95f0*/  FMUL R25, R62, R56.reuse ;  /* 0x000000383e197220 */ /* 0x080fe20000400000 */
[-C--:B------:R-:W-:Y:S01]  /*9600*/  FMUL R149, R149, R56.reuse ;  /* 0x0000003895957220 */ /* 0x080fe20000400000 */
[-C--:B------:R-:W-:Y:S01]  /*9610*/  FMUL R24, R63, R56.reuse ;  /* 0x000000383f187220 */ /* 0x080fe20000400000 */
[-C--:B------:R-:W-:Y:S01]  /*9620*/  FMUL R150, R150, R56.reuse ;  /* 0x0000003896967220 */ /* 0x080fe20000400000 */
[-C--:B------:R-:W-:Y:S01]  /*9630*/  FMUL R65, R65, R56.reuse ;  /* 0x0000003841417220 */ /* 0x080fe20000400000 */
[-C--:B------:R-:W-:Y:S01]  /*9640*/  FMUL R151, R151, R56.reuse ;  /* 0x0000003897977220 */ /* 0x080fe20000400000 */
[----:B------:R-:W-:Y:S01]  /*9650*/  FMUL R26, R67, R56 ;  /* 0x00000038431a7220 */ /* 0x000fe20000400000 */
        /* <DEDUP_REMOVED lines=9> */
[----:B------:R-:W-:Y:S01]  /*96f0*/  @P1 STG.E.128 desc[UR8][R18.64], R140 ;  /* 0x0000008c12001986 */ /* 0x000fe2000c101d08 */
[----:B------:R-:W-:Y:S01]  /*9700*/  IADD3 R6, P0, R0, UR6, RZ ;  /* 0x0000000600067c10 */ /* 0x000fe2000ff1e0ff */
[-C--:B------:R-:W-:Y:S01]  /*9710*/  FMUL R40, R40, R161.reuse ;  /* 0x000000a128287220 */ /* 0x080fe20000400000 */
[----:B------:R-:W-:Y:S01]  /*9720*/  LOP3.LUT R12, R12, 0x3c, RZ, 0xfc, !PT ;  /* 0x0000003c0c0c7812 */ /* 0x000fe200078efcff */
[----:B------:R-:W-:Y:S01]  /*9730*/  FMUL R11, R64, R161 ;  /* 0x000000a1400b7220 */ /* 0x000fe20000400000 */
[----:B------:R-:W-:Y:S01]  /*9740*/  F2FP.BF16.F32.PACK_AB R145, R10, R145 ;  /* 0x000000910a91723e */ /* 0x000fe200000010ff */
[-C--:B------:R-:W-:Y:S01]  /*9750*/  FMUL R41, R41, R161.reuse ;  /* 0x000000a129297220 */ /* 0x080fe20000400000 */
[----:B------:R-:W-:Y:S01]  /*9760*/  IADD3 R2, P1, R2, UR10, RZ ;  /* 0x0000000a02027c10 */ /* 0x000fe2000ff3e0ff */
[-C--:B------:R-:W-:Y:S01]  /*9770*/  FMUL R68, R68, R161.reuse ;  /* 0x000000a144447220 */ /* 0x080fe20000400000 */
[-C--:B------:R-:W-:Y:S01]  /*9780*/  FMUL R42, R42, R161.reuse ;  /* 0x000000a12a2a7220 */ /* 0x080fe20000400000 */
[-C--:B------:R-:W-:Y:S01]  /*9790*/  FMUL R13, R70, R161.reuse ;  /* 0x000000a1460d7220 */ /* 0x080fe20000400000 */
[-C--:B------:R-:W-:Y:S01]  /*97a0*/  FMUL R43, R43, R161.reuse ;  /* 0x000000a12b2b7220 */ /* 0x080fe20000400000 */
[----:B------:R-:W-:Y:S01]  /*97b0*/  FMUL R0, R75, R161 ;  /* 0x000000a14b007220 */ /* 0x000fe20000400000 */
[----:B------:R-:W-:Y:S01]  /*97c0*/  LEA.HI R10, R79, 0x3e, RZ, 0x1c ;  /* 0x0000003e4f0a7811 */ /* 0x000fe200078fe0ff */
[----:B------:R0:W-:Y:S01]  /*97d0*/  STS [R3], R56 ;  /* 0x0000003803007388 */ /* 0x0001e20000000800 */
[----:B------:R-:W-:-:S02]  /*97e0*/  F2FP.BF16.F32.PACK_AB R146, R17, R146 ;  /* 0x000000921192723e */ /* 0x000fc400000010ff */
[----:B------:R-:W-:Y:S02]  /*97f0*/  F2FP.BF16.F32.PACK_AB R147, R16, R147 ;  /* 0x000000931093723e */ /* 0x000fe400000010ff */
[----:B------:R-:W-:Y:S02]  /*9800*/  IADD3.X R7, R5, UR7, RZ, P0, !PT ;  /* 0x0000000705077c10 */ /* 0x000fe400087fe4ff */
[----:B------:R-:W-:Y:S02]  /*9810*/  F2FP.BF16.F32.PACK_AB R148, R25, R148 ;  /* 0x000000941994723e */ /* 0x000fe400000010ff */
[----:B------:R-:W-:Y:S02]  /*9820*/  F2FP.BF16.F32.PACK_AB R149, R24, R149 ;  /* 0x000000951895723e */ /* 0x000fe400000010ff */
[----:B------:R-:W-:Y:S02]  /*9830*/  F2FP.BF16.F32.PACK_AB R150, R65, R150 ;  /* 0x000000964196723e */ /* 0x000fe400000010ff */
[----:B------:R-:W-:-:S02]  /*9840*/  F2FP.BF16.F32.PACK_AB R151, R26, R151 ;  /* 0x000000971a97723e */ /* 0x000fc400000010ff */
[----:B------:R-:W-:Y:S02]  /*9850*/  LEA R12, R12, UR5, 0x2 ;  /* 0x000000050c0c7c11 */ /* 0x000fe4000f8e10ff */
[----:B0-----:R-:W-:Y:S02]  /*9860*/  IADD3.X R3, R4, UR11, RZ, P1, !PT ;  /* 0x0000000b04037c10 */ /* 0x001fe40008ffe4ff */
[----:B------:R-:W-:Y:S02]  /*9870*/  F2FP.BF16.F32.PACK_AB R152, R27, R152 ;  /* 0x000000981b98723e */ /* 0x000fe400000010ff */
[----:B------:R-:W-:Y:S02]  /*9880*/  F2FP.BF16.F32.PACK_AB R153, R28, R153 ;  /* 0x000000991c99723e */ /* 0x000fe400000010ff */
[----:B------:R-:W-:Y:S02]  /*9890*/  F2FP.BF16.F32.PACK_AB R154, R73, R154 ;  /* 0x0000009a499a723e */ /* 0x000fe400000010ff */
[----:B------:R-:W-:-:S02]  /*98a0*/  F2FP.BF16.F32.PACK_AB R155, R76, R155 ;  /* 0x0000009b4c9b723e */ /* 0x000fc400000010ff */
[----:B------:R-:W-:Y:S02]  /*98b0*/  LEA R10, R10, UR5, 0x2 ;  /* 0x000000050a0a7c11 */ /* 0x000fe4000f8e10ff */
[----:B------:R-:W-:Y:S02]  /*98c0*/  F2FP.BF16.F32.PACK_AB R40, R11, R40 ;  /* 0x000000280b28723e */ /* 0x000fe400000010ff */
[----:B------:R-:W-:Y:S02]  /*98d0*/  F2FP.BF16.F32.PACK_AB R41, R68, R41 ;  /* 0x000000294429723e */ /* 0x000fe400000010ff */
[----:B------:R-:W-:Y:S02]  /*98e0*/  F2FP.BF16.F32.PACK_AB R42, R13, R42 ;  /* 0x0000002a0d2a723e */ /* 0x000fe400000010ff */
[----:B------:R-:W-:Y:S01]  /*98f0*/  F2FP.BF16.F32.PACK_AB R43, R0, R43 ;  /* 0x0000002b002b723e */ /* 0x000fe200000010ff */
[----:B------:R0:W-:Y:S04]  /*9900*/  @P2 STG.E.128 desc[UR8][R14.64], R144 ;  /* 0x000000900e002986 */ /* 0x0001e8000c101d08 */
[----:B------:R0:W-:Y:S04]  /*9910*/  @P3 STG.E.128 desc[UR8][R6.64], R148 ;  /* 0x0000009406003986 */ /* 0x0001e8000c101d08 */
[----:B------:R0:W-:Y:S04]  /*9920*/  STS [R12], R31 ;  /* 0x0000001f0c007388 */ /* 0x0001e80000000800 */
[----:B------:R0:W-:Y:S04]  /*9930*/  @P4 STG.E.128 desc[UR8][R2.64], R152 ;  /* 0x0000009802004986 */ /* 0x0001e8000c101d08 */
[----:B------:R0:W-:Y:S04]  /*9940*/  STS [R10], R161 ;  /* 0x000000a10a007388 */ /* 0x0001e80000000800 */
[----:B------:R0:W-:Y:S01]  /*9950*/  @P6 STG.E.128 desc[UR8][R8.64], R40 ;  /* 0x0000002808006986 */ /* 0x0001e2000c101d08 */
[----:B------:R-:W-:Y:S01]  /*9960*/  LEA R23, R23, UR5, 0x2 ;  /* 0x0000000517177c11 */ /* 0x000fe2000f8e10ff */
[----:B------:R-:W-:Y:S06]  /*9970*/  BAR.SYNC.DEFER_BLOCKING 0x0 ;  /* 0x0000000000007b1d */ /* 0x000fec0000010000 */
[----:B------:R-:W-:Y:S05]  /*9980*/  @!P5 EXIT ;  /* 0x000000000000d94d */ /* 0x000fea0003800000 */
[----:B------:R-:W1:Y:S04]  /*9990*/  LDS.64 R22, [R23] ;  /* 0x0000000017167984 */ /* 0x000e680000000a00 */
[----:B-1----:R-:W-:Y:S01]  /*99a0*/  STG.E.64 desc[UR8][R20.64], R22 ;  /* 0x0000001614007986 */ /* 0x002fe2000c101b08 */
[----:B------:R-:W-:Y:S05]  /*99b0*/  EXIT ;  /* 0x000000000000794d */ /* 0x000fea0003800000 */
.L_x_0:
[----:B------:R-:W-:-:S00]  /*99c0*/  BRA `(.L_x_0) ;  /* 0xfffffffc00fc7947 */ /* 0x000fc0000383ffff */
[----:B------:R-:W-:-:S00]  /*99d0*/  NOP ;  /* 0x0000000000007918 */ /* 0x000fc00000000000 */
        /* <DEDUP_REMOVED lines=10> */
.L_x_1:


//--------------------- .nv.global.init           --------------------------
	.section	.nv.global.init,"aw",@progbits
.nv.global.init:
	.type		_$_str,@object
	.size		_$_str,(_$_str_$_2 - _$_str)
_$_str:
        /*0000*/ 	.byte	0x5f, 0x5f, 0x43, 0x55, 0x44, 0x41, 0x5f, 0x46, 0x54, 0x5a, 0x00
	.type		_$_str_$_2,@object
	.size		_$_str_$_2,(.L_1 - _$_str_$_2)
_$_str_$_2:
        /*000b*/ 	.byte	0x5f, 0x5f, 0x43, 0x55, 0x44, 0x41, 0x5f, 0x50, 0x52, 0x45, 0x43, 0x5f, 0x53, 0x51, 0x52, 0x54
        /*001b*/ 	.byte	0x00
.L_1:


//--------------------- .nv.shared.l2norm_fwd_kernel --------------------------
	.section	.nv.shared.l2norm_fwd_kernel,"aw",@nobits
	.sectionflags	@""
	.align	16
	.zero		1024


//--------------------- .nv.shared.reserved.0     --------------------------
	.section	.nv.shared.reserved.0,"aw",@nobits
	.weak		__nv_reservedSMEM_offset_0_alias
	.size		__nv_reservedSMEM_offset_0_alias, 0, 0
	.other		__nv_reservedSMEM_offset_0_alias,@"STO_CUDA_RESERVED_SHARED STV_DEFAULT"
__nv_reservedSMEM_offset_0_alias:
	.zero		0


//--------------------- .nv.constant0.l2norm_fwd_kernel --------------------------
	.section	.nv.constant0.l2norm_fwd_kernel,"a",@progbits
	.sectionflags	@""
	.align	4
.nv.constant0.l2norm_fwd_kernel:
	.zero		568


//--------------------- SYMBOLS --------------------------

	.type		.nv.reservedSmem.offset0,@object
	.size		.nv.reservedSmem.offset0,0x4
